// auto-generated by cutlass_sweep.gemm — config: {"arch": "sm_100", "cluster_m": 2, "cluster_n": 1, "dtype": "e4m3", "dtype_b": "e4m3", "layout": "nt", "stages": 0, "tile_k": 32, "tile_m": 64, "tile_n": 224}
#include "cutlass/cutlass.h"
#include "cutlass/gemm/collective/collective_builder.hpp"
#include "cutlass/gemm/device/gemm_universal_adapter.h"
#include "cutlass/gemm/kernel/gemm_universal.hpp"
#include "cutlass/epilogue/collective/collective_builder.hpp"

using ElemA = cutlass::float_e4m3_t;
using ElemB = cutlass::float_e4m3_t;
using ElemCD = cutlass::float_e4m3_t;
using Acc  = float;
using TileShape    = cute::Shape<cute::_64, cute::_224, cute::_32>;
using ClusterShape = cute::Shape<cute::_2, cute::_1, cute::_1>;

using CollectiveEpilogue = typename cutlass::epilogue::collective::CollectiveBuilder<
    cutlass::arch::Sm100, cutlass::arch::OpClassTensorOp,
    TileShape, ClusterShape,
    cutlass::epilogue::collective::EpilogueTileAuto,
    Acc, Acc,
    ElemCD, cutlass::layout::RowMajor, 128 / cutlass::sizeof_bits<ElemCD>::value,
    ElemCD, cutlass::layout::RowMajor, 128 / cutlass::sizeof_bits<ElemCD>::value,
    cutlass::epilogue::collective::EpilogueScheduleAuto
  >::CollectiveOp;

using CollectiveMainloop = typename cutlass::gemm::collective::CollectiveBuilder<
    cutlass::arch::Sm100, cutlass::arch::OpClassTensorOp,
    ElemA, cutlass::layout::RowMajor, 128 / cutlass::sizeof_bits<ElemA>::value,
    ElemB, cutlass::layout::ColumnMajor, 128 / cutlass::sizeof_bits<ElemB>::value,
    Acc,
    TileShape, ClusterShape,
    cutlass::gemm::collective::StageCountAutoCarveout<static_cast<int>(sizeof(typename CollectiveEpilogue::SharedStorage))>,
    cutlass::gemm::collective::KernelScheduleAuto
  >::CollectiveOp;

using GemmKernel = cutlass::gemm::kernel::GemmUniversal<
    cute::Shape<int,int,int,int>,
    CollectiveMainloop,
    CollectiveEpilogue
>;
using Gemm = cutlass::gemm::device::GemmUniversalAdapter<GemmKernel>;

// Force the device kernel symbol into the cubin without needing a host main.
auto* _anchor = &cutlass::device_kernel<GemmKernel>;


// ===== COMPILED SASS (sm_100a) =====

	.target	sm_100a

	.elftype	@"ET_EXEC"


//--------------------- .note.nv.tkinfo           --------------------------
	.section	.note.nv.tkinfo,"",@"SHT_NOTE"
	.sectionflags	@"SHF_NOTE_NV_TKINFO"
	.tkinfo
        /*0018*/ 	.word	0x00000002
        /*0030*/ 	.string	""
        /*0030*/ 	.string	"ptxas"
        /*0030*/ 	.string	"Cuda compilation tools, release 13.0, V13.0.88"
        /*0030*/ 	.string	"Build cuda_13.0.r13.0/compiler.36424714_0"
        /*0030*/ 	.string	"-arch sm_100a -m 64 "



//--------------------- .note.nv.cuinfo           --------------------------
	.section	.note.nv.cuinfo,"",@"SHT_NOTE"
	.sectionflags	@"SHF_NOTE_NV_CUINFO"
        /*0018*/ 	.short	0x0002
        /*001a*/ 	.short	0x0064
        /*001c*/ 	.short	0x0082
	.zero		2


//--------------------- .nv.info                  --------------------------
	.section	.nv.info,"",@"SHT_CUDA_INFO"
	.align	4


	//----- nvinfo : EIATTR_REGCOUNT
	.align		4
        /*0000*/ 	.byte	0x04, 0x2f
        /*0002*/ 	.short	(.L_19 - .L_18)
	.align		4
.L_18:
        /*0004*/ 	.word	index@(_ZN7cutlass13device_kernelINS_4gemm6kernel13GemmUniversalIN4cute5tupleIJiiiiEEENS1_10collective13CollectiveMmaINS1_35MainloopSm100TmaUmmaWarpSpecializedILi21ELi2ELi4ENS5_IJNS4_1CILi2EEENSA_ILi1EEESC_EEEEENS5_IJNSA_ILi64EEENSA_ILi224EEENSA_ILi32EEEEEENS_12float_e4m3_tENS5_IJlSC_lEEESJ_SK_NS4_8TiledMMAINS4_8MMA_AtomIJNS4_10MMA_TraitsINS4_19SM100_MMA_F8F6F4_SSEJSJ_SJ_fSF_SG_NS4_17integral_constantINS4_4UMMA5MajorELSR_0EEESS_NSP_INSQ_7ScaleInELST_0EEESU_EEEEEENS4_6LayoutINS5_IJSC_SC_SC_EEENS5_IJNSA_ILi0EEESZ_SZ_EEEEENS5_IJNS4_10UnderscoreES12_S12_EEEEENS4_13SM90_TMA_LOADENS4_14ComposedLayoutINS4_7SwizzleILi1ELi4ELi3EEENS4_18smem_ptr_flag_bitsILi8EEENSX_INS5_IJNSA_ILi8EEESH_EEENS5_IJSH_SC_EEEEEEEvNS4_8identityENS4_23SM90_TMA_LOAD_MULTICASTES1F_vS1G_EENS_8epilogue10collective18CollectiveEpilogueINS1J_23Sm100TmaWarpSpecializedILi1ELi1ELi112ELb0ELb0EEEJSI_NS5_IJNSX_ISF_SC_EENSX_ISG_SC_EEEEESJ_SK_SJ_SK_NS1J_6fusion15FusionCallbacksIS1N_NS1R_17LinearCombinationISJ_fSJ_fLNS_15FloatRoundStyleE2EEESI_S1Q_JEEENS4_5SM1004TMEM4LOAD26SM100_TMEM_LOAD_16dp32b16xES15_S1F_NS4_39AutoVectorizingCopyWithAssumedAlignmentILi128EEENS4_14SM90_TMA_STOREES1F_S22_S22_EEEvvEEEEvNT_6ParamsE)
        /*0008*/ 	.word	0x000000f6


	//----- nvinfo : EIATTR_FRAME_SIZE
	.align		4
.L_19:
        /*000c*/ 	.byte	0x04, 0x11
        /*000e*/ 	.short	(.L_21 - .L_20)
	.align		4
.L_20:
        /*0010*/ 	.word	index@($__internal_2_$__cuda_sm10x_tcgen05_guardrail_trap_unallocated_columns_being_dealloced)
        /*0014*/ 	.word	0x00000000


	//----- nvinfo : EIATTR_FRAME_SIZE
	.align		4
.L_21:
        /*0018*/ 	.byte	0x04, 0x11
        /*001a*/ 	.short	(.L_23 - .L_22)
	.align		4
.L_22:
        /*001c*/ 	.word	index@($__internal_1_$__cuda_sm10x_tcgen05_guardrail_trap_phase_invalid_during_alloc)
        /*0020*/ 	.word	0x00000000


	//----- nvinfo : EIATTR_FRAME_SIZE
	.align		4
.L_23:
        /*0024*/ 	.byte	0x04, 0x11
        /*0026*/ 	.short	(.L_25 - .L_24)
	.align		4
.L_24:
        /*0028*/ 	.word	index@($__internal_0_$__cuda_sm10x_tcgen05_guardrail_trap_col_being_dealloced_not_returned_by_alloc)
        /*002c*/ 	.word	0x00000000


	//----- nvinfo : EIATTR_FRAME_SIZE
	.align		4
.L_25:
        /*0030*/ 	.byte	0x04, 0x11
        /*0032*/ 	.short	(.L_27 - .L_26)
	.align		4
.L_26:
        /*0034*/ 	.word	index@(_ZN7cutlass13device_kernelINS_4gemm6kernel13GemmUniversalIN4cute5tupleIJiiiiEEENS1_10collective13CollectiveMmaINS1_35MainloopSm100TmaUmmaWarpSpecializedILi21ELi2ELi4ENS5_IJNS4_1CILi2EEENSA_ILi1EEESC_EEEEENS5_IJNSA_ILi64EEENSA_ILi224EEENSA_ILi32EEEEEENS_12float_e4m3_tENS5_IJlSC_lEEESJ_SK_NS4_8TiledMMAINS4_8MMA_AtomIJNS4_10MMA_TraitsINS4_19SM100_MMA_F8F6F4_SSEJSJ_SJ_fSF_SG_NS4_17integral_constantINS4_4UMMA5MajorELSR_0EEESS_NSP_INSQ_7ScaleInELST_0EEESU_EEEEEENS4_6LayoutINS5_IJSC_SC_SC_EEENS5_IJNSA_ILi0EEESZ_SZ_EEEEENS5_IJNS4_10UnderscoreES12_S12_EEEEENS4_13SM90_TMA_LOADENS4_14ComposedLayoutINS4_7SwizzleILi1ELi4ELi3EEENS4_18smem_ptr_flag_bitsILi8EEENSX_INS5_IJNSA_ILi8EEESH_EEENS5_IJSH_SC_EEEEEEEvNS4_8identityENS4_23SM90_TMA_LOAD_MULTICASTES1F_vS1G_EENS_8epilogue10collective18CollectiveEpilogueINS1J_23Sm100TmaWarpSpecializedILi1ELi1ELi112ELb0ELb0EEEJSI_NS5_IJNSX_ISF_SC_EENSX_ISG_SC_EEEEESJ_SK_SJ_SK_NS1J_6fusion15FusionCallbacksIS1N_NS1R_17LinearCombinationISJ_fSJ_fLNS_15FloatRoundStyleE2EEESI_S1Q_JEEENS4_5SM1004TMEM4LOAD26SM100_TMEM_LOAD_16dp32b16xES15_S1F_NS4_39AutoVectorizingCopyWithAssumedAlignmentILi128EEENS4_14SM90_TMA_STOREES1F_S22_S22_EEEvvEEEEvNT_6ParamsE)
        /*0038*/ 	.word	0x00000000


	//----- nvinfo : EIATTR_MIN_STACK_SIZE
	.align		4
.L_27:
        /*003c*/ 	.byte	0x04, 0x12
        /*003e*/ 	.short	(.L_29 - .L_28)
	.align		4
.L_28:
        /*0040*/ 	.word	index@(_ZN7cutlass13device_kernelINS_4gemm6kernel13GemmUniversalIN4cute5tupleIJiiiiEEENS1_10collective13CollectiveMmaINS1_35MainloopSm100TmaUmmaWarpSpecializedILi21ELi2ELi4ENS5_IJNS4_1CILi2EEENSA_ILi1EEESC_EEEEENS5_IJNSA_ILi64EEENSA_ILi224EEENSA_ILi32EEEEEENS_12float_e4m3_tENS5_IJlSC_lEEESJ_SK_NS4_8TiledMMAINS4_8MMA_AtomIJNS4_10MMA_TraitsINS4_19SM100_MMA_F8F6F4_SSEJSJ_SJ_fSF_SG_NS4_17integral_constantINS4_4UMMA5MajorELSR_0EEESS_NSP_INSQ_7ScaleInELST_0EEESU_EEEEEENS4_6LayoutINS5_IJSC_SC_SC_EEENS5_IJNSA_ILi0EEESZ_SZ_EEEEENS5_IJNS4_10UnderscoreES12_S12_EEEEENS4_13SM90_TMA_LOADENS4_14ComposedLayoutINS4_7SwizzleILi1ELi4ELi3EEENS4_18smem_ptr_flag_bitsILi8EEENSX_INS5_IJNSA_ILi8EEESH_EEENS5_IJSH_SC_EEEEEEEvNS4_8identityENS4_23SM90_TMA_LOAD_MULTICASTES1F_vS1G_EENS_8epilogue10collective18CollectiveEpilogueINS1J_23Sm100TmaWarpSpecializedILi1ELi1ELi112ELb0ELb0EEEJSI_NS5_IJNSX_ISF_SC_EENSX_ISG_SC_EEEEESJ_SK_SJ_SK_NS1J_6fusion15FusionCallbacksIS1N_NS1R_17LinearCombinationISJ_fSJ_fLNS_15FloatRoundStyleE2EEESI_S1Q_JEEENS4_5SM1004TMEM4LOAD26SM100_TMEM_LOAD_16dp32b16xES15_S1F_NS4_39AutoVectorizingCopyWithAssumedAlignmentILi128EEENS4_14SM90_TMA_STOREES1F_S22_S22_EEEvvEEEEvNT_6ParamsE)
        /*0044*/ 	.word	0x00000000
.L_29:


//--------------------- .nv.compat                --------------------------
	.section	.nv.compat,"",@"SHT_CUDA_COMPAT_INFO"
	.align	4
        /*0000*/ 	.byte	0x02, 0x09, 0x01, 0x00, 0x02, 0x02, 0x02, 0x00, 0x02, 0x05, 0x05, 0x00, 0x03, 0x07, 0x01, 0x01
        /*0010*/ 	.byte	0x02, 0x03, 0x01, 0x00, 0x02, 0x06, 0x01, 0x00, 0x04, 0x0b, 0x08, 0x00, 0x09, 0x00, 0x00, 0x00
        /*0020*/ 	.byte	0x00, 0x00, 0x00, 0x00


//--------------------- .nv.info._ZN7cutlass13device_kernelINS_4gemm6kernel13GemmUniversalIN4cute5tupleIJiiiiEEENS1_10collective13CollectiveMmaINS1_35MainloopSm100TmaUmmaWarpSpecializedILi21ELi2ELi4ENS5_IJNS4_1CILi2EEENSA_ILi1EEESC_EEEEENS5_IJNSA_ILi64EEENSA_ILi224EEENSA_ILi32EEEEEENS_12float_e4m3_tENS5_IJlSC_lEEESJ_SK_NS4_8TiledMMAINS4_8MMA_AtomIJNS4_10MMA_TraitsINS4_19SM100_MMA_F8F6F4_SSEJSJ_SJ_fSF_SG_NS4_17integral_constantINS4_4UMMA5MajorELSR_0EEESS_NSP_INSQ_7ScaleInELST_0EEESU_EEEEEENS4_6LayoutINS5_IJSC_SC_SC_EEENS5_IJNSA_ILi0EEESZ_SZ_EEEEENS5_IJNS4_10UnderscoreES12_S12_EEEEENS4_13SM90_TMA_LOADENS4_14ComposedLayoutINS4_7SwizzleILi1ELi4ELi3EEENS4_18smem_ptr_flag_bitsILi8EEENSX_INS5_IJNSA_ILi8EEESH_EEENS5_IJSH_SC_EEEEEEEvNS4_8identityENS4_23SM90_TMA_LOAD_MULTICASTES1F_vS1G_EENS_8epilogue10collective18CollectiveEpilogueINS1J_23Sm100TmaWarpSpecializedILi1ELi1ELi112ELb0ELb0EEEJSI_NS5_IJNSX_ISF_SC_EENSX_ISG_SC_EEEEESJ_SK_SJ_SK_NS1J_6fusion15FusionCallbacksIS1N_NS1R_17LinearCombinationISJ_fSJ_fLNS_15FloatRoundStyleE2EEESI_S1Q_JEEENS4_5SM1004TMEM4LOAD26SM100_TMEM_LOAD_16dp32b16xES15_S1F_NS4_39AutoVectorizingCopyWithAssumedAlignmentILi128EEENS4_14SM90_TMA_STOREES1F_S22_S22_EEEvvEEEEvNT_6ParamsE --------------------------
	.section	.nv.info._ZN7cutlass13device_kernelINS_4gemm6kernel13GemmUniversalIN4cute5tupleIJiiiiEEENS1_10collective13CollectiveMmaINS1_35MainloopSm100TmaUmmaWarpSpecializedILi21ELi2ELi4ENS5_IJNS4_1CILi2EEENSA_ILi1EEESC_EEEEENS5_IJNSA_ILi64EEENSA_ILi224EEENSA_ILi32EEEEEENS_12float_e4m3_tENS5_IJlSC_lEEESJ_SK_NS4_8TiledMMAINS4_8MMA_AtomIJNS4_10MMA_TraitsINS4_19SM100_MMA_F8F6F4_SSEJSJ_SJ_fSF_SG_NS4_17integral_constantINS4_4UMMA5MajorELSR_0EEESS_NSP_INSQ_7ScaleInELST_0EEESU_EEEEEENS4_6LayoutINS5_IJSC_SC_SC_EEENS5_IJNSA_ILi0EEESZ_SZ_EEEEENS5_IJNS4_10UnderscoreES12_S12_EEEEENS4_13SM90_TMA_LOADENS4_14ComposedLayoutINS4_7SwizzleILi1ELi4ELi3EEENS4_18smem_ptr_flag_bitsILi8EEENSX_INS5_IJNSA_ILi8EEESH_EEENS5_IJSH_SC_EEEEEEEvNS4_8identityENS4_23SM90_TMA_LOAD_MULTICASTES1F_vS1G_EENS_8epilogue10collective18CollectiveEpilogueINS1J_23Sm100TmaWarpSpecializedILi1ELi1ELi112ELb0ELb0EEEJSI_NS5_IJNSX_ISF_SC_EENSX_ISG_SC_EEEEESJ_SK_SJ_SK_NS1J_6fusion15FusionCallbacksIS1N_NS1R_17LinearCombinationISJ_fSJ_fLNS_15FloatRoundStyleE2EEESI_S1Q_JEEENS4_5SM1004TMEM4LOAD26SM100_TMEM_LOAD_16dp32b16xES15_S1F_NS4_39AutoVectorizingCopyWithAssumedAlignmentILi128EEENS4_14SM90_TMA_STOREES1F_S22_S22_EEEvvEEEEvNT_6ParamsE,"",@"SHT_CUDA_INFO"
	.sectionflags	@""
	.align	4


	//----- nvinfo : EIATTR_CUDA_API_VERSION
	.align		4
        /*0000*/ 	.byte	0x04, 0x37
        /*0002*/ 	.short	(.L_31 - .L_30)
.L_30:
        /*0004*/ 	.word	0x00000082


	//----- nvinfo : EIATTR_KPARAM_INFO
	.align		4
.L_31:
        /*0008*/ 	.byte	0x04, 0x17
        /*000a*/ 	.short	(.L_33 - .L_32)
.L_32:
        /*000c*/ 	.word	0x00000000
        /*0010*/ 	.short	0x0000
        /*0012*/ 	.short	0x0000
        /*0014*/ 	.byte	0x00, 0xf0, 0x01, 0x20


	//----- nvinfo : EIATTR_AT_ENTRY_FRAGMENTS
	.align		4
.L_33:
        /*0018*/ 	.byte	0x04, 0x4f
        /*001a*/ 	.short	(.L_35 - .L_34)


	//   ....[0]....
.L_34:
        /*001c*/ 	.word	0x00000006


	//----- nvinfo : EIATTR_RESERVED_SMEM_USED
	.align		4
.L_35:
        /*0020*/ 	.byte	0x01, 0x41
	.zero		2


	//----- nvinfo : EIATTR_SPARSE_MMA_MASK
	.align		4
        /*0024*/ 	.byte	0x03, 0x50
        /*0026*/ 	.short	0x0000


	//----- nvinfo : EIATTR_TCGEN05_1CTA_USED
	.align		4
        /*0028*/ 	.byte	0x01, 0x51
	.zero		2


	//----- nvinfo : EIATTR_MAXREG_COUNT
	.align		4
        /*002c*/ 	.byte	0x03, 0x1b
        /*002e*/ 	.short	0x00ff


	//----- nvinfo : EIATTR_NUM_BARRIERS
	.align		4
        /*0030*/ 	.byte	0x02, 0x4c
        /*0032*/ 	.byte	0x07
	.zero		1


	//----- nvinfo : EIATTR_EXTERNS
	.align		4
        /*0034*/ 	.byte	0x04, 0x0f
        /*0036*/ 	.short	(.L_37 - .L_36)


	//   ....[0]....
	.align		4
.L_36:
        /*0038*/ 	.word	index@(__assertfail)


	//----- nvinfo : EIATTR_MERCURY_ISA_VERSION
	.align		4
.L_37:
        /*003c*/ 	.byte	0x03, 0x5f
        /*003e*/ 	.short	0x0101


	//----- nvinfo : EIATTR_INT_WARP_WIDE_INSTR_OFFSETS
	.align		4
        /*0040*/ 	.byte	0x04, 0x31
        /*0042*/ 	.short	(.L_39 - .L_38)


	//   ....[0]....
.L_38:
        /*0044*/ 	.word	0x00004650


	//   ....[1]....
        /*0048*/ 	.word	0x00004670


	//   ....[2]....
        /*004c*/ 	.word	0x000046a0


	//   ....[3]....
        /*0050*/ 	.word	0x00005280


	//   ....[4]....
        /*0054*/ 	.word	0x00005290


	//   ....[5]....
        /*0058*/ 	.word	0x00005480


	//   ....[6]....
        /*005c*/ 	.word	0x000054a0


	//   ....[7]....
        /*0060*/ 	.word	0x000054c0


	//   ....[8]....
        /*0064*/ 	.word	0x000054e0


	//   ....[9]....
        /*0068*/ 	.word	0x00005580


	//   ....[10]....
        /*006c*/ 	.word	0x000055a0


	//----- nvinfo : EIATTR_COOP_GROUP_MASK_REGIDS
	.align		4
.L_39:
        /*0070*/ 	.byte	0x04, 0x29
        /*0072*/ 	.short	(.L_41 - .L_40)


	//   ....[0]....
.L_40:
        /*0074*/ 	.word	0xffffffff


	//   ....[1]....
        /*0078*/ 	.word	0xffffffff


	//   ....[2]....
        /*007c*/ 	.word	0xffffffff


	//   ....[3]....
        /*0080*/ 	.word	0xffffffff


	//   ....[4]....
        /*0084*/ 	.word	0xffffffff


	//   ....[5]....
        /*0088*/ 	.word	0xffffffff


	//   ....[6]....
        /*008c*/ 	.word	0xffffffff


	//   ....[7]....
        /*0090*/ 	.word	0xffffffff


	//   ....[8]....
        /*0094*/ 	.word	0xffffffff


	//   ....[9]....
        /*0098*/ 	.word	0xffffffff


	//   ....[10]....
        /*009c*/ 	.word	0xffffffff


	//   ....[11]....
        /*00a0*/ 	.word	0xffffffff


	//   ....[12]....
        /*00a4*/ 	.word	0xffffffff


	//   ....[13]....
        /*00a8*/ 	.word	0xffffffff


	//----- nvinfo : EIATTR_COOP_GROUP_INSTR_OFFSETS
	.align		4
.L_41:
        /*00ac*/ 	.byte	0x04, 0x28
        /*00ae*/ 	.short	(.L_43 - .L_42)


	//   ....[0]....
.L_42:
        /*00b0*/ 	.word	0x00000080


	//   ....[1]....
        /*00b4*/ 	.word	0x000004e0


	//   ....[2]....
        /*00b8*/ 	.word	0x000008c0


	//   ....[3]....
        /*00bc*/ 	.word	0x00000a00


	//   ....[4]....
        /*00c0*/ 	.word	0x00000b00


	//   ....[5]....
        /*00c4*/ 	.word	0x00000c70


	//   ....[6]....
        /*00c8*/ 	.word	0x00000e10


	//   ....[7]....
        /*00cc*/ 	.word	0x00000fd0


	//   ....[8]....
        /*00d0*/ 	.word	0x00002170


	//   ....[9]....
        /*00d4*/ 	.word	0x000039a0


	//   ....[10]....
        /*00d8*/ 	.word	0x00003bb0


	//   ....[11]....
        /*00dc*/ 	.word	0x00003be0


	//   ....[12]....
        /*00e0*/ 	.word	0x00004530


	//   ....[13]....
        /*00e4*/ 	.word	0x00004760


	//----- nvinfo : EIATTR_VRC_CTA_INIT_COUNT
	.align		4
.L_43:
        /*00e8*/ 	.byte	0x02, 0x4a
        /*00ea*/ 	.byte	0x80
	.zero		1


	//----- nvinfo : EIATTR_SYSCALL_OFFSETS
	.align		4
        /*00ec*/ 	.byte	0x04, 0x46
        /*00ee*/ 	.short	(.L_45 - .L_44)


	//   ....[0]....
.L_44:
        /*00f0*/ 	.word	0x00005f70


	//   ....[1]....
        /*00f4*/ 	.word	0x000060a0


	//   ....[2]....
        /*00f8*/ 	.word	0x00006a50


	//   ....[3]....
        /*00fc*/ 	.word	0x00006bd0


	//   ....[4]....
        /*0100*/ 	.word	0x00006d50


	//   ....[5]....
        /*0104*/ 	.word	0x00006ed0


	//   ....[6]....
        /*0108*/ 	.word	0x00007050


	//   ....[7]....
        /*010c*/ 	.word	0x000071d0


	//   ....[8]....
        /*0110*/ 	.word	0x00007350


	//----- nvinfo : EIATTR_MBARRIER_INSTR_OFFSETS
	.align		4
.L_45:
        /*0114*/ 	.byte	0x04, 0x39
        /*0116*/ 	.short	(.L_47 - .L_46)


	//   ....[0]....
.L_46:
        /*0118*/ 	.word	0x00000600
        /*011c*/ 	.word	0x000000ff
        /*0120*/ 	.word	0x00000000
        /*0124*/ 	.short	0x0100
        /*0126*/ 	.byte	0x04
	.zero		1


	//   ....[1]....
        /*0128*/ 	.word	0x00000610
        /*012c*/ 	.word	0x000000ff
        /*0130*/ 	.word	0x000000a8
        /*0134*/ 	.short	0x0100
        /*0136*/ 	.byte	0x04
	.zero		1


	//   ....[2]....
        /*0138*/ 	.word	0x00000620
        /*013c*/ 	.word	0x000000ff
        /*0140*/ 	.word	0x00000008
        /*0144*/ 	.short	0x0100
        /*0146*/ 	.byte	0x04
	.zero		1


	//   ....[3]....
        /*0148*/ 	.word	0x00000630
        /*014c*/ 	.word	0x000000ff
        /*0150*/ 	.word	0x000000b0
        /*0154*/ 	.short	0x0100
        /*0156*/ 	.byte	0x04
	.zero		1


	//   ....[4]....
        /*0158*/ 	.word	0x00000640
        /*015c*/ 	.word	0x000000ff
        /*0160*/ 	.word	0x00000010
        /*0164*/ 	.short	0x0100
        /*0166*/ 	.byte	0x04
	.zero		1


	//   ....[5]....
        /*0168*/ 	.word	0x00000650
        /*016c*/ 	.word	0x000000ff
        /*0170*/ 	.word	0x000000b8
        /*0174*/ 	.short	0x0100
        /*0176*/ 	.byte	0x04
	.zero		1


	//   ....[6]....
        /*0178*/ 	.word	0x00000660
        /*017c*/ 	.word	0x000000ff
        /*0180*/ 	.word	0x00000018
        /*0184*/ 	.short	0x0100
        /*0186*/ 	.byte	0x04
	.zero		1


	//   ....[7]....
        /*0188*/ 	.word	0x00000670
        /*018c*/ 	.word	0x000000ff
        /*0190*/ 	.word	0x000000c0
        /*0194*/ 	.short	0x0100
        /*0196*/ 	.byte	0x04
	.zero		1


	//   ....[8]....
        /*0198*/ 	.word	0x00000680
        /*019c*/ 	.word	0x000000ff
        /*01a0*/ 	.word	0x00000020
        /*01a4*/ 	.short	0x0100
        /*01a6*/ 	.byte	0x04
	.zero		1


	//   ....[9]....
        /*01a8*/ 	.word	0x00000690
        /*01ac*/ 	.word	0x000000ff
        /*01b0*/ 	.word	0x000000c8
        /*01b4*/ 	.short	0x0100
        /*01b6*/ 	.byte	0x04
	.zero		1


	//   ....[10]....
        /*01b8*/ 	.word	0x000006a0
        /*01bc*/ 	.word	0x000000ff
        /*01c0*/ 	.word	0x00000028
        /*01c4*/ 	.short	0x0100
        /*01c6*/ 	.byte	0x04
	.zero		1


	//   ....[11]....
        /*01c8*/ 	.word	0x000006b0
        /*01cc*/ 	.word	0x000000ff
        /*01d0*/ 	.word	0x000000d0
        /*01d4*/ 	.short	0x0100
        /*01d6*/ 	.byte	0x04
	.zero		1


	//   ....[12]....
        /*01d8*/ 	.word	0x000006c0
        /*01dc*/ 	.word	0x000000ff
        /*01e0*/ 	.word	0x00000030
        /*01e4*/ 	.short	0x0100
        /*01e6*/ 	.byte	0x04
	.zero		1


	//   ....[13]....
        /*01e8*/ 	.word	0x000006d0
        /*01ec*/ 	.word	0x000000ff
        /*01f0*/ 	.word	0x000000d8
        /*01f4*/ 	.short	0x0100
        /*01f6*/ 	.byte	0x04
	.zero		1


	//   ....[14]....
        /*01f8*/ 	.word	0x000006e0
        /*01fc*/ 	.word	0x000000ff
        /*0200*/ 	.word	0x00000038
        /*0204*/ 	.short	0x0100
        /*0206*/ 	.byte	0x04
	.zero		1


	//   ....[15]....
        /*0208*/ 	.word	0x000006f0
        /*020c*/ 	.word	0x000000ff
        /*0210*/ 	.word	0x000000e0
        /*0214*/ 	.short	0x0100
        /*0216*/ 	.byte	0x04
	.zero		1


	//   ....[16]....
        /*0218*/ 	.word	0x00000700
        /*021c*/ 	.word	0x000000ff
        /*0220*/ 	.word	0x00000040
        /*0224*/ 	.short	0x0100
        /*0226*/ 	.byte	0x04
	.zero		1


	//   ....[17]....
        /*0228*/ 	.word	0x00000710
        /*022c*/ 	.word	0x000000ff
        /*0230*/ 	.word	0x000000e8
        /*0234*/ 	.short	0x0100
        /*0236*/ 	.byte	0x04
	.zero		1


	//   ....[18]....
        /*0238*/ 	.word	0x00000720
        /*023c*/ 	.word	0x000000ff
        /*0240*/ 	.word	0x00000048
        /*0244*/ 	.short	0x0100
        /*0246*/ 	.byte	0x04
	.zero		1


	//   ....[19]....
        /*0248*/ 	.word	0x00000730
        /*024c*/ 	.word	0x000000ff
        /*0250*/ 	.word	0x000000f0
        /*0254*/ 	.short	0x0100
        /*0256*/ 	.byte	0x04
	.zero		1


	//   ....[20]....
        /*0258*/ 	.word	0x00000740
        /*025c*/ 	.word	0x000000ff
        /*0260*/ 	.word	0x00000050
        /*0264*/ 	.short	0x0100
        /*0266*/ 	.byte	0x04
	.zero		1


	//   ....[21]....
        /*0268*/ 	.word	0x00000750
        /*026c*/ 	.word	0x000000ff
        /*0270*/ 	.word	0x000000f8
        /*0274*/ 	.short	0x0100
        /*0276*/ 	.byte	0x04
	.zero		1


	//   ....[22]....
        /*0278*/ 	.word	0x00000760
        /*027c*/ 	.word	0x000000ff
        /*0280*/ 	.word	0x00000058
        /*0284*/ 	.short	0x0100
        /*0286*/ 	.byte	0x04
	.zero		1


	//   ....[23]....
        /*0288*/ 	.word	0x00000770
        /*028c*/ 	.word	0x000000ff
        /*0290*/ 	.word	0x00000100
        /*0294*/ 	.short	0x0100
        /*0296*/ 	.byte	0x04
	.zero		1


	//   ....[24]....
        /*0298*/ 	.word	0x00000780
        /*029c*/ 	.word	0x000000ff
        /*02a0*/ 	.word	0x00000060
        /*02a4*/ 	.short	0x0100
        /*02a6*/ 	.byte	0x04
	.zero		1


	//   ....[25]....
        /*02a8*/ 	.word	0x00000790
        /*02ac*/ 	.word	0x000000ff
        /*02b0*/ 	.word	0x00000108
        /*02b4*/ 	.short	0x0100
        /*02b6*/ 	.byte	0x04
	.zero		1


	//   ....[26]....
        /*02b8*/ 	.word	0x000007a0
        /*02bc*/ 	.word	0x000000ff
        /*02c0*/ 	.word	0x00000068
        /*02c4*/ 	.short	0x0100
        /*02c6*/ 	.byte	0x04
	.zero		1


	//   ....[27]....
        /*02c8*/ 	.word	0x000007b0
        /*02cc*/ 	.word	0x000000ff
        /*02d0*/ 	.word	0x00000110
        /*02d4*/ 	.short	0x0100
        /*02d6*/ 	.byte	0x04
	.zero		1


	//   ....[28]....
        /*02d8*/ 	.word	0x000007c0
        /*02dc*/ 	.word	0x000000ff
        /*02e0*/ 	.word	0x00000070
        /*02e4*/ 	.short	0x0100
        /*02e6*/ 	.byte	0x04
	.zero		1


	//   ....[29]....
        /*02e8*/ 	.word	0x000007d0
        /*02ec*/ 	.word	0x000000ff
        /*02f0*/ 	.word	0x00000118
        /*02f4*/ 	.short	0x0100
        /*02f6*/ 	.byte	0x04
	.zero		1


	//   ....[30]....
        /*02f8*/ 	.word	0x000007e0
        /*02fc*/ 	.word	0x000000ff
        /*0300*/ 	.word	0x00000078
        /*0304*/ 	.short	0x0100
        /*0306*/ 	.byte	0x04
	.zero		1


	//   ....[31]....
        /*0308*/ 	.word	0x000007f0
        /*030c*/ 	.word	0x000000ff
        /*0310*/ 	.word	0x00000120
        /*0314*/ 	.short	0x0100
        /*0316*/ 	.byte	0x04
	.zero		1


	//   ....[32]....
        /*0318*/ 	.word	0x00000800
        /*031c*/ 	.word	0x000000ff
        /*0320*/ 	.word	0x00000080
        /*0324*/ 	.short	0x0100
        /*0326*/ 	.byte	0x04
	.zero		1


	//   ....[33]....
        /*0328*/ 	.word	0x00000810
        /*032c*/ 	.word	0x000000ff
        /*0330*/ 	.word	0x00000128
        /*0334*/ 	.short	0x0100
        /*0336*/ 	.byte	0x04
	.zero		1


	//   ....[34]....
        /*0338*/ 	.word	0x00000820
        /*033c*/ 	.word	0x000000ff
        /*0340*/ 	.word	0x00000088
        /*0344*/ 	.short	0x0100
        /*0346*/ 	.byte	0x04
	.zero		1


	//   ....[35]....
        /*0348*/ 	.word	0x00000830
        /*034c*/ 	.word	0x000000ff
        /*0350*/ 	.word	0x00000130
        /*0354*/ 	.short	0x0100
        /*0356*/ 	.byte	0x04
	.zero		1


	//   ....[36]....
        /*0358*/ 	.word	0x00000840
        /*035c*/ 	.word	0x000000ff
        /*0360*/ 	.word	0x00000090
        /*0364*/ 	.short	0x0100
        /*0366*/ 	.byte	0x04
	.zero		1


	//   ....[37]....
        /*0368*/ 	.word	0x00000850
        /*036c*/ 	.word	0x000000ff
        /*0370*/ 	.word	0x00000138
        /*0374*/ 	.short	0x0100
        /*0376*/ 	.byte	0x04
	.zero		1


	//   ....[38]....
        /*0378*/ 	.word	0x00000860
        /*037c*/ 	.word	0x000000ff
        /*0380*/ 	.word	0x00000098
        /*0384*/ 	.short	0x0100
        /*0386*/ 	.byte	0x04
	.zero		1


	//   ....[39]....
        /*0388*/ 	.word	0x00000870
        /*038c*/ 	.word	0x000000ff
        /*0390*/ 	.word	0x00000140
        /*0394*/ 	.short	0x0100
        /*0396*/ 	.byte	0x04
	.zero		1


	//   ....[40]....
        /*0398*/ 	.word	0x00000880
        /*039c*/ 	.word	0x000000ff
        /*03a0*/ 	.word	0x000000a0
        /*03a4*/ 	.short	0x0100
        /*03a6*/ 	.byte	0x04
	.zero		1


	//   ....[41]....
        /*03a8*/ 	.word	0x00000890
        /*03ac*/ 	.word	0x000000ff
        /*03b0*/ 	.word	0x00000148
        /*03b4*/ 	.short	0x0100
        /*03b6*/ 	.byte	0x04
	.zero		1


	//   ....[42]....
        /*03b8*/ 	.word	0x000009d0
        /*03bc*/ 	.word	0x000000ff
        /*03c0*/ 	.word	0x00000150
        /*03c4*/ 	.short	0x0100
        /*03c6*/ 	.byte	0x04
	.zero		1


	//   ....[43]....
        /*03c8*/ 	.word	0x000009e0
        /*03cc*/ 	.word	0x000000ff
        /*03d0*/ 	.word	0x00000158
        /*03d4*/ 	.short	0x0100
        /*03d6*/ 	.byte	0x04
	.zero		1


	//   ....[44]....
        /*03d8*/ 	.word	0x00000ad0
        /*03dc*/ 	.word	0x000000ff
        /*03e0*/ 	.word	0x00000160
        /*03e4*/ 	.short	0x0100
        /*03e6*/ 	.byte	0x06
	.zero		1


	//   ....[45]....
        /*03e8*/ 	.word	0x00000ae0
        /*03ec*/ 	.word	0x000000ff
        /*03f0*/ 	.word	0x00000168
        /*03f4*/ 	.short	0x0100
        /*03f6*/ 	.byte	0x06
	.zero		1


	//   ....[46]....
        /*03f8*/ 	.word	0x00000c20
        /*03fc*/ 	.word	0x000000ff
        /*0400*/ 	.word	0x00000170
        /*0404*/ 	.short	0x0100
        /*0406*/ 	.byte	0x06
	.zero		1


	//   ....[47]....
        /*0408*/ 	.word	0x00000c30
        /*040c*/ 	.word	0x000000ff
        /*0410*/ 	.word	0x00000180
        /*0414*/ 	.short	0x0100
        /*0416*/ 	.byte	0x06
	.zero		1


	//   ....[48]....
        /*0418*/ 	.word	0x00000c40
        /*041c*/ 	.word	0x000000ff
        /*0420*/ 	.word	0x00000178
        /*0424*/ 	.short	0x0100
        /*0426*/ 	.byte	0x06
	.zero		1


	//   ....[49]....
        /*0428*/ 	.word	0x00000c50
        /*042c*/ 	.word	0x000000ff
        /*0430*/ 	.word	0x00000188
        /*0434*/ 	.short	0x0100
        /*0436*/ 	.byte	0x06
	.zero		1


	//   ....[50]....
        /*0438*/ 	.word	0x00000d80
        /*043c*/ 	.word	0x000000ff
        /*0440*/ 	.word	0x00000190
        /*0444*/ 	.short	0x0100
        /*0446*/ 	.byte	0x04
	.zero		1


	//   ....[51]....
        /*0448*/ 	.word	0x00000d90
        /*044c*/ 	.word	0x000000ff
        /*0450*/ 	.word	0x000001b0
        /*0454*/ 	.short	0x0100
        /*0456*/ 	.byte	0x04
	.zero		1


	//   ....[52]....
        /*0458*/ 	.word	0x00000da0
        /*045c*/ 	.word	0x000000ff
        /*0460*/ 	.word	0x00000198
        /*0464*/ 	.short	0x0100
        /*0466*/ 	.byte	0x04
	.zero		1


	//   ....[53]....
        /*0468*/ 	.word	0x00000db0
        /*046c*/ 	.word	0x000000ff
        /*0470*/ 	.word	0x000001b8
        /*0474*/ 	.short	0x0100
        /*0476*/ 	.byte	0x04
	.zero		1


	//   ....[54]....
        /*0478*/ 	.word	0x00000dc0
        /*047c*/ 	.word	0x000000ff
        /*0480*/ 	.word	0x000001a0
        /*0484*/ 	.short	0x0100
        /*0486*/ 	.byte	0x04
	.zero		1


	//   ....[55]....
        /*0488*/ 	.word	0x00000dd0
        /*048c*/ 	.word	0x000000ff
        /*0490*/ 	.word	0x000001c0
        /*0494*/ 	.short	0x0100
        /*0496*/ 	.byte	0x04
	.zero		1


	//   ....[56]....
        /*0498*/ 	.word	0x00000de0
        /*049c*/ 	.word	0x000000ff
        /*04a0*/ 	.word	0x000001a8
        /*04a4*/ 	.short	0x0100
        /*04a6*/ 	.byte	0x04
	.zero		1


	//   ....[57]....
        /*04a8*/ 	.word	0x00000df0
        /*04ac*/ 	.word	0x000000ff
        /*04b0*/ 	.word	0x000001c8
        /*04b4*/ 	.short	0x0100
        /*04b6*/ 	.byte	0x04
	.zero		1


	//   ....[58]....
        /*04b8*/ 	.word	0x00000ee0
        /*04bc*/ 	.word	0x000000ff
        /*04c0*/ 	.word	0x000001d0
        /*04c4*/ 	.short	0x0100
        /*04c6*/ 	.byte	0x04
	.zero		1


	//   ....[59]....
        /*04c8*/ 	.word	0x00000ef0
        /*04cc*/ 	.word	0x000000ff
        /*04d0*/ 	.word	0x000001e0
        /*04d4*/ 	.short	0x0100
        /*04d6*/ 	.byte	0x04
	.zero		1


	//   ....[60]....
        /*04d8*/ 	.word	0x00000f00
        /*04dc*/ 	.word	0x000000ff
        /*04e0*/ 	.word	0x000001d8
        /*04e4*/ 	.short	0x0100
        /*04e6*/ 	.byte	0x04
	.zero		1


	//   ....[61]....
        /*04e8*/ 	.word	0x00000f10
        /*04ec*/ 	.word	0x000000ff
        /*04f0*/ 	.word	0x000001e8
        /*04f4*/ 	.short	0x0100
        /*04f6*/ 	.byte	0x04
	.zero		1


	//   ....[62]....
        /*04f8*/ 	.word	0x00001a20
        /*04fc*/ 	.word	0x00000000
        /*0500*/ 	.word	0x000001e0
        /*0504*/ 	.short	0x010a
        /*0506*/ 	.byte	0xff
	.zero		1


	//   ....[63]....
        /*0508*/ 	.word	0x00001a40
        /*050c*/ 	.word	0x00000000
        /*0510*/ 	.word	0x000001d0
        /*0514*/ 	.short	0x0101
        /*0516*/ 	.byte	0xff
	.zero		1


	//   ....[64]....
        /*0518*/ 	.word	0x00001b00
        /*051c*/ 	.word	0x000000ff
        /*0520*/ 	.word	0x000000a8
        /*0524*/ 	.short	0x010a
        /*0526*/ 	.byte	0x07
	.zero		1


	//   ....[65]....
        /*0528*/ 	.word	0x00001b80
        /*052c*/ 	.word	0x000000ff
        /*0530*/ 	.word	0x000000a8
        /*0534*/ 	.short	0x010a
        /*0536*/ 	.byte	0x21
	.zero		1


	//   ....[66]....
        /*0538*/ 	.word	0x00001d10
        /*053c*/ 	.word	0x000000ff
        /*0540*/ 	.word	0x000000a8
        /*0544*/ 	.short	0x010a
        /*0546*/ 	.byte	0x08
	.zero		1


	//   ....[67]....
        /*0548*/ 	.word	0x00001e30
        /*054c*/ 	.word	0x000000ff
        /*0550*/ 	.word	0x00000168
        /*0554*/ 	.short	0x0101
        /*0556*/ 	.byte	0x06
	.zero		1


	//   ....[68]....
        /*0558*/ 	.word	0x00001e50
        /*055c*/ 	.word	0x000000ff
        /*0560*/ 	.word	0x000000a8
        /*0564*/ 	.short	0x010a
        /*0566*/ 	.byte	0x07
	.zero		1


	//   ....[69]....
        /*0568*/ 	.word	0x00001ed0
        /*056c*/ 	.word	0x000000ff
        /*0570*/ 	.word	0x000000a8
        /*0574*/ 	.short	0x010a
        /*0576*/ 	.byte	0x09
	.zero		1


	//   ....[70]....
        /*0578*/ 	.word	0x00002060
        /*057c*/ 	.word	0x000000ff
        /*0580*/ 	.word	0x000000a8
        /*0584*/ 	.short	0x010a
        /*0586*/ 	.byte	0x08
	.zero		1


	//   ....[71]....
        /*0588*/ 	.word	0x000021a0
        /*058c*/ 	.word	0x00000003
        /*0590*/ 	.word	0x00000170
        /*0594*/ 	.short	0x010a
        /*0596*/ 	.byte	0xff
	.zero		1


	//   ....[72]....
        /*0598*/ 	.word	0x000022f0
        /*059c*/ 	.word	0x00000000
        /*05a0*/ 	.word	0x00000000
        /*05a4*/ 	.short	0x0101
        /*05a6*/ 	.byte	0xff
	.zero		1


	//   ....[73]....
        /*05a8*/ 	.word	0x00002890
        /*05ac*/ 	.word	0x000000ff
        /*05b0*/ 	.word	0x00000000
        /*05b4*/ 	.short	0x010a
        /*05b6*/ 	.byte	0x04
	.zero		1


	//   ....[74]....
        /*05b8*/ 	.word	0x00002920
        /*05bc*/ 	.word	0x000000ff
        /*05c0*/ 	.word	0x00000000
        /*05c4*/ 	.short	0x010a
        /*05c6*/ 	.byte	0x05
	.zero		1


	//   ....[75]....
        /*05c8*/ 	.word	0x000029b0
        /*05cc*/ 	.word	0x000000ff
        /*05d0*/ 	.word	0x00000000
        /*05d4*/ 	.short	0x010a
        /*05d6*/ 	.byte	0x05
	.zero		1


	//   ....[76]....
        /*05d8*/ 	.word	0x00002a40
        /*05dc*/ 	.word	0x000000ff
        /*05e0*/ 	.word	0x00000000
        /*05e4*/ 	.short	0x010a
        /*05e6*/ 	.byte	0x05
	.zero		1


	//   ....[77]....
        /*05e8*/ 	.word	0x00002ad0
        /*05ec*/ 	.word	0x000000ff
        /*05f0*/ 	.word	0x00000000
        /*05f4*/ 	.short	0x010a
        /*05f6*/ 	.byte	0x05
	.zero		1


	//   ....[78]....
        /*05f8*/ 	.word	0x00002b60
        /*05fc*/ 	.word	0x000000ff
        /*0600*/ 	.word	0x00000000
        /*0604*/ 	.short	0x010a
        /*0606*/ 	.byte	0x05
	.zero		1


	//   ....[79]....
        /*0608*/ 	.word	0x00002bf0
        /*060c*/ 	.word	0x000000ff
        /*0610*/ 	.word	0x00000000
        /*0614*/ 	.short	0x010a
        /*0616*/ 	.byte	0x05
	.zero		1


	//   ....[80]....
        /*0618*/ 	.word	0x00002c80
        /*061c*/ 	.word	0x000000ff
        /*0620*/ 	.word	0x00000000
        /*0624*/ 	.short	0x010a
        /*0626*/ 	.byte	0x05
	.zero		1


	//   ....[81]....
        /*0628*/ 	.word	0x00002d10
        /*062c*/ 	.word	0x000000ff
        /*0630*/ 	.word	0x00000000
        /*0634*/ 	.short	0x010a
        /*0636*/ 	.byte	0x05
	.zero		1


	//   ....[82]....
        /*0638*/ 	.word	0x00002da0
        /*063c*/ 	.word	0x000000ff
        /*0640*/ 	.word	0x00000000
        /*0644*/ 	.short	0x010a
        /*0646*/ 	.byte	0x05
	.zero		1


	//   ....[83]....
        /*0648*/ 	.word	0x00002e30
        /*064c*/ 	.word	0x000000ff
        /*0650*/ 	.word	0x00000000
        /*0654*/ 	.short	0x010a
        /*0656*/ 	.byte	0x05
	.zero		1


	//   ....[84]....
        /*0658*/ 	.word	0x00002ec0
        /*065c*/ 	.word	0x000000ff
        /*0660*/ 	.word	0x00000000
        /*0664*/ 	.short	0x010a
        /*0666*/ 	.byte	0x05
	.zero		1


	//   ....[85]....
        /*0668*/ 	.word	0x00002f50
        /*066c*/ 	.word	0x000000ff
        /*0670*/ 	.word	0x00000000
        /*0674*/ 	.short	0x010a
        /*0676*/ 	.byte	0x05
	.zero		1


	//   ....[86]....
        /*0678*/ 	.word	0x00002fe0
        /*067c*/ 	.word	0x000000ff
        /*0680*/ 	.word	0x00000000
        /*0684*/ 	.short	0x010a
        /*0686*/ 	.byte	0x05
	.zero		1


	//   ....[87]....
        /*0688*/ 	.word	0x00003070
        /*068c*/ 	.word	0x000000ff
        /*0690*/ 	.word	0x00000000
        /*0694*/ 	.short	0x010a
        /*0696*/ 	.byte	0x05
	.zero		1


	//   ....[88]....
        /*0698*/ 	.word	0x00003100
        /*069c*/ 	.word	0x000000ff
        /*06a0*/ 	.word	0x00000000
        /*06a4*/ 	.short	0x010a
        /*06a6*/ 	.byte	0x05
	.zero		1


	//   ....[89]....
        /*06a8*/ 	.word	0x00003190
        /*06ac*/ 	.word	0x000000ff
        /*06b0*/ 	.word	0x00000000
        /*06b4*/ 	.short	0x010a
        /*06b6*/ 	.byte	0x05
	.zero		1


	//   ....[90]....
        /*06b8*/ 	.word	0x00003220
        /*06bc*/ 	.word	0x000000ff
        /*06c0*/ 	.word	0x00000000
        /*06c4*/ 	.short	0x010a
        /*06c6*/ 	.byte	0x05
	.zero		1


	//   ....[91]....
        /*06c8*/ 	.word	0x000032b0
        /*06cc*/ 	.word	0x000000ff
        /*06d0*/ 	.word	0x00000000
        /*06d4*/ 	.short	0x010a
        /*06d6*/ 	.byte	0x05
	.zero		1


	//   ....[92]....
        /*06d8*/ 	.word	0x00003340
        /*06dc*/ 	.word	0x000000ff
        /*06e0*/ 	.word	0x00000000
        /*06e4*/ 	.short	0x010a
        /*06e6*/ 	.byte	0x05
	.zero		1


	//   ....[93]....
        /*06e8*/ 	.word	0x000033e0
        /*06ec*/ 	.word	0x00000000
        /*06f0*/ 	.word	0x00000000
        /*06f4*/ 	.short	0x010a
        /*06f6*/ 	.byte	0xff
	.zero		1


	//   ....[94]....
        /*06f8*/ 	.word	0x00003500
        /*06fc*/ 	.word	0x00000002
        /*0700*/ 	.word	0x000001d0
        /*0704*/ 	.short	0x010a
        /*0706*/ 	.byte	0xff
	.zero		1


	//   ....[95]....
        /*0708*/ 	.word	0x00003560
        /*070c*/ 	.word	0x00000004
        /*0710*/ 	.word	0x00000000
        /*0714*/ 	.short	0x0101
        /*0716*/ 	.byte	0xff
	.zero		1


	//   ....[96]....
        /*0718*/ 	.word	0x00003580
        /*071c*/ 	.word	0x000000ff
        /*0720*/ 	.word	0x00000180
        /*0724*/ 	.short	0x010a
        /*0726*/ 	.byte	0x04
	.zero		1


	//   ....[97]....
        /*0728*/ 	.word	0x000036a0
        /*072c*/ 	.word	0x00000002
        /*0730*/ 	.word	0x00000170
        /*0734*/ 	.short	0x010a
        /*0736*/ 	.byte	0xff
	.zero		1


	//   ....[98]....
        /*0738*/ 	.word	0x000037b0
        /*073c*/ 	.word	0x00000002
        /*0740*/ 	.word	0x00000000
        /*0744*/ 	.short	0x0101
        /*0746*/ 	.byte	0xff
	.zero		1


	//   ....[99]....
        /*0748*/ 	.word	0x00003840
        /*074c*/ 	.word	0x000000ff
        /*0750*/ 	.word	0x00000180
        /*0754*/ 	.short	0x0106
        /*0756*/ 	.byte	0x04
	.zero		1


	//   ....[100]....
        /*0758*/ 	.word	0x00003860
        /*075c*/ 	.word	0x000000ff
        /*0760*/ 	.word	0x00000180
        /*0764*/ 	.short	0x010a
        /*0766*/ 	.byte	0x04
	.zero		1


	//   ....[101]....
        /*0768*/ 	.word	0x000038f0
        /*076c*/ 	.word	0x000000ff
        /*0770*/ 	.word	0x00000180
        /*0774*/ 	.short	0x0106
        /*0776*/ 	.byte	0x07
	.zero		1


	//   ....[102]....
        /*0778*/ 	.word	0x00003930
        /*077c*/ 	.word	0x00000000
        /*0780*/ 	.word	0x00000180
        /*0784*/ 	.short	0x010a
        /*0786*/ 	.byte	0xff
	.zero		1


	//   ....[103]....
        /*0788*/ 	.word	0x00003e20
        /*078c*/ 	.word	0x00000000
        /*0790*/ 	.word	0x00000170
        /*0794*/ 	.short	0x010a
        /*0796*/ 	.byte	0xff
	.zero		1


	//   ....[104]....
        /*0798*/ 	.word	0x00003f20
        /*079c*/ 	.word	0x00000003
        /*07a0*/ 	.word	0x00000000
        /*07a4*/ 	.short	0x0101
        /*07a6*/ 	.byte	0xff
	.zero		1


	//   ....[105]....
        /*07a8*/ 	.word	0x00003f30
        /*07ac*/ 	.word	0x000000ff
        /*07b0*/ 	.word	0x00000000
        /*07b4*/ 	.short	0x010a
        /*07b6*/ 	.byte	0x05
	.zero		1


	//   ....[106]....
        /*07b8*/ 	.word	0x00003f50
        /*07bc*/ 	.word	0x000000ff
        /*07c0*/ 	.word	0x000001b0
        /*07c4*/ 	.short	0x010a
        /*07c6*/ 	.byte	0x13
	.zero		1


	//   ....[107]....
        /*07c8*/ 	.word	0x00004080
        /*07cc*/ 	.word	0x000000ff
        /*07d0*/ 	.word	0x00000000
        /*07d4*/ 	.short	0x010a
        /*07d6*/ 	.byte	0x07
	.zero		1


	//   ....[108]....
        /*07d8*/ 	.word	0x00004190
        /*07dc*/ 	.word	0x000000ff
        /*07e0*/ 	.word	0x00000000
        /*07e4*/ 	.short	0x010a
        /*07e6*/ 	.byte	0x0a
	.zero		1


	//   ....[109]....
        /*07e8*/ 	.word	0x00004360
        /*07ec*/ 	.word	0x000000ff
        /*07f0*/ 	.word	0x00000000
        /*07f4*/ 	.short	0x010a
        /*07f6*/ 	.byte	0x04
	.zero		1


	//   ....[110]....
        /*07f8*/ 	.word	0x000043f0
        /*07fc*/ 	.word	0x000000ff
        /*0800*/ 	.word	0x00000000
        /*0804*/ 	.short	0x010a
        /*0806*/ 	.byte	0x05
	.zero		1


	//   ....[111]....
        /*0808*/ 	.word	0x00004480
        /*080c*/ 	.word	0x000000ff
        /*0810*/ 	.word	0x00000000
        /*0814*/ 	.short	0x010a
        /*0816*/ 	.byte	0x05
	.zero		1


	//   ....[112]....
        /*0818*/ 	.word	0x00004510
        /*081c*/ 	.word	0x000000ff
        /*0820*/ 	.word	0x00000000
        /*0824*/ 	.short	0x010a
        /*0826*/ 	.byte	0x04
	.zero		1


	//   ....[113]....
        /*0828*/ 	.word	0x00004a00
        /*082c*/ 	.word	0x00000003
        /*0830*/ 	.word	0x00000170
        /*0834*/ 	.short	0x010a
        /*0836*/ 	.byte	0xff
	.zero		1


	//   ....[114]....
        /*0838*/ 	.word	0x00004b70
        /*083c*/ 	.word	0x00000000
        /*0840*/ 	.word	0x00000000
        /*0844*/ 	.short	0x0101
        /*0846*/ 	.byte	0xff
	.zero		1


	//   ....[115]....
        /*0848*/ 	.word	0x00005030
        /*084c*/ 	.word	0x000000ff
        /*0850*/ 	.word	0x00000168
        /*0854*/ 	.short	0x010a
        /*0856*/ 	.byte	0x15
	.zero		1


	//   ....[116]....
        /*0858*/ 	.word	0x000051c0
        /*085c*/ 	.word	0x000000ff
        /*0860*/ 	.word	0x00000158
        /*0864*/ 	.short	0x010a
        /*0866*/ 	.byte	0x15
	.zero		1


	//   ....[117]....
        /*0868*/ 	.word	0x000055c0
        /*086c*/ 	.word	0x000000ff
        /*0870*/ 	.word	0x00000150
        /*0874*/ 	.short	0x010b
        /*0876*/ 	.byte	0x15
	.zero		1


	//   ....[118]....
        /*0878*/ 	.word	0x000055d0
        /*087c*/ 	.word	0x000000ff
        /*0880*/ 	.word	0x00000000
        /*0884*/ 	.short	0x0101
        /*0886*/ 	.byte	0x27
	.zero		1


	//   ....[119]....
        /*0888*/ 	.word	0x00005610
        /*088c*/ 	.word	0x00000000
        /*0890*/ 	.word	0x00000158
        /*0894*/ 	.short	0x010a
        /*0896*/ 	.byte	0xff
	.zero		1


	//   ....[120]....
        /*0898*/ 	.word	0x00005820
        /*089c*/ 	.word	0x000000ff
        /*08a0*/ 	.word	0x00000170
        /*08a4*/ 	.short	0x010a
        /*08a6*/ 	.byte	0x04
	.zero		1


	//   ....[121]....
        /*08a8*/ 	.word	0x000058f0
        /*08ac*/ 	.word	0x000000ff
        /*08b0*/ 	.word	0x00000000
        /*08b4*/ 	.short	0x0101
        /*08b6*/ 	.byte	0x05
	.zero		1


	//   ....[122]....
        /*08b8*/ 	.word	0x000064a0
        /*08bc*/ 	.word	0x000000ff
        /*08c0*/ 	.word	0x00000150
        /*08c4*/ 	.short	0x010a
        /*08c6*/ 	.byte	0x2c
	.zero		1


	//   ....[123]....
        /*08c8*/ 	.word	0x000064b0
        /*08cc*/ 	.word	0x00000016
        /*08d0*/ 	.word	0x00000190
        /*08d4*/ 	.short	0x010a
        /*08d6*/ 	.byte	0xff
	.zero		1


	//   ....[124]....
        /*08d8*/ 	.word	0x00006740
        /*08dc*/ 	.word	0x000000ff
        /*08e0*/ 	.word	0x00000150
        /*08e4*/ 	.short	0x010a
        /*08e6*/ 	.byte	0x2c
	.zero		1


	//   ....[125]....
        /*08e8*/ 	.word	0x00006870
        /*08ec*/ 	.word	0x000000ff
        /*08f0*/ 	.word	0x00000000
        /*08f4*/ 	.short	0x0101
        /*08f6*/ 	.byte	0x04
	.zero		1


	//   ....[126]....
        /*08f8*/ 	.word	0x00006930
        /*08fc*/ 	.word	0x00000016
        /*0900*/ 	.word	0x00000190
        /*0904*/ 	.short	0x010a
        /*0906*/ 	.byte	0xff
	.zero		1


	//   ....[127]....
        /*0908*/ 	.word	0x000076e0
        /*090c*/ 	.word	0x000000ff
        /*0910*/ 	.word	0x00000000
        /*0914*/ 	.short	0x0101
        /*0916*/ 	.byte	0x04
	.zero		1


	//   ....[128]....
        /*0918*/ 	.word	0x00009530
        /*091c*/ 	.word	0x00000000
        /*0920*/ 	.word	0x000001e0
        /*0924*/ 	.short	0x010a
        /*0926*/ 	.byte	0xff
	.zero		1


	//   ....[129]....
        /*0928*/ 	.word	0x00009590
        /*092c*/ 	.word	0x00000000
        /*0930*/ 	.word	0x000000a8
        /*0934*/ 	.short	0x010a
        /*0936*/ 	.byte	0xff
	.zero		1


	//   ....[130]....
        /*0938*/ 	.word	0x000095f0
        /*093c*/ 	.word	0x00000000
        /*0940*/ 	.word	0x000000a8
        /*0944*/ 	.short	0x010a
        /*0946*/ 	.byte	0xff
	.zero		1


	//   ....[131]....
        /*0948*/ 	.word	0x00009640
        /*094c*/ 	.word	0x00000003
        /*0950*/ 	.word	0x00000170
        /*0954*/ 	.short	0x010a
        /*0956*/ 	.byte	0xff
	.zero		1


	//   ....[132]....
        /*0958*/ 	.word	0x000096a0
        /*095c*/ 	.word	0x00000000
        /*0960*/ 	.word	0x00000000
        /*0964*/ 	.short	0x010a
        /*0966*/ 	.byte	0xff
	.zero		1


	//   ....[133]....
        /*0968*/ 	.word	0x00009700
        /*096c*/ 	.word	0x00000000
        /*0970*/ 	.word	0x00000000
        /*0974*/ 	.short	0x010a
        /*0976*/ 	.byte	0xff
	.zero		1


	//   ....[134]....
        /*0978*/ 	.word	0x00009760
        /*097c*/ 	.word	0x00000000
        /*0980*/ 	.word	0x00000000
        /*0984*/ 	.short	0x010a
        /*0986*/ 	.byte	0xff
	.zero		1


	//   ....[135]....
        /*0988*/ 	.word	0x000097c0
        /*098c*/ 	.word	0x00000000
        /*0990*/ 	.word	0x00000000
        /*0994*/ 	.short	0x010a
        /*0996*/ 	.byte	0xff
	.zero		1


	//   ....[136]....
        /*0998*/ 	.word	0x00009820
        /*099c*/ 	.word	0x00000000
        /*09a0*/ 	.word	0x00000000
        /*09a4*/ 	.short	0x010a
        /*09a6*/ 	.byte	0xff
	.zero		1


	//   ....[137]....
        /*09a8*/ 	.word	0x00009880
        /*09ac*/ 	.word	0x00000000
        /*09b0*/ 	.word	0x00000000
        /*09b4*/ 	.short	0x010a
        /*09b6*/ 	.byte	0xff
	.zero		1


	//   ....[138]....
        /*09b8*/ 	.word	0x000098e0
        /*09bc*/ 	.word	0x00000000
        /*09c0*/ 	.word	0x00000000
        /*09c4*/ 	.short	0x010a
        /*09c6*/ 	.byte	0xff
	.zero		1


	//   ....[139]....
        /*09c8*/ 	.word	0x00009940
        /*09cc*/ 	.word	0x00000000
        /*09d0*/ 	.word	0x00000000
        /*09d4*/ 	.short	0x010a
        /*09d6*/ 	.byte	0xff
	.zero		1


	//   ....[140]....
        /*09d8*/ 	.word	0x000099a0
        /*09dc*/ 	.word	0x00000000
        /*09e0*/ 	.word	0x00000000
        /*09e4*/ 	.short	0x010a
        /*09e6*/ 	.byte	0xff
	.zero		1


	//   ....[141]....
        /*09e8*/ 	.word	0x00009a00
        /*09ec*/ 	.word	0x00000000
        /*09f0*/ 	.word	0x00000000
        /*09f4*/ 	.short	0x010a
        /*09f6*/ 	.byte	0xff
	.zero		1


	//   ....[142]....
        /*09f8*/ 	.word	0x00009a60
        /*09fc*/ 	.word	0x00000000
        /*0a00*/ 	.word	0x00000000
        /*0a04*/ 	.short	0x010a
        /*0a06*/ 	.byte	0xff
	.zero		1


	//   ....[143]....
        /*0a08*/ 	.word	0x00009ac0
        /*0a0c*/ 	.word	0x00000000
        /*0a10*/ 	.word	0x00000000
        /*0a14*/ 	.short	0x010a
        /*0a16*/ 	.byte	0xff
	.zero		1


	//   ....[144]....
        /*0a18*/ 	.word	0x00009b20
        /*0a1c*/ 	.word	0x00000000
        /*0a20*/ 	.word	0x00000000
        /*0a24*/ 	.short	0x010a
        /*0a26*/ 	.byte	0xff
	.zero		1


	//   ....[145]....
        /*0a28*/ 	.word	0x00009b80
        /*0a2c*/ 	.word	0x00000000
        /*0a30*/ 	.word	0x00000000
        /*0a34*/ 	.short	0x010a
        /*0a36*/ 	.byte	0xff
	.zero		1


	//   ....[146]....
        /*0a38*/ 	.word	0x00009be0
        /*0a3c*/ 	.word	0x00000000
        /*0a40*/ 	.word	0x00000000
        /*0a44*/ 	.short	0x010a
        /*0a46*/ 	.byte	0xff
	.zero		1


	//   ....[147]....
        /*0a48*/ 	.word	0x00009c40
        /*0a4c*/ 	.word	0x00000000
        /*0a50*/ 	.word	0x00000000
        /*0a54*/ 	.short	0x010a
        /*0a56*/ 	.byte	0xff
	.zero		1


	//   ....[148]....
        /*0a58*/ 	.word	0x00009ca0
        /*0a5c*/ 	.word	0x00000000
        /*0a60*/ 	.word	0x00000000
        /*0a64*/ 	.short	0x010a
        /*0a66*/ 	.byte	0xff
	.zero		1


	//   ....[149]....
        /*0a68*/ 	.word	0x00009d00
        /*0a6c*/ 	.word	0x00000000
        /*0a70*/ 	.word	0x00000000
        /*0a74*/ 	.short	0x010a
        /*0a76*/ 	.byte	0xff
	.zero		1


	//   ....[150]....
        /*0a78*/ 	.word	0x00009d60
        /*0a7c*/ 	.word	0x00000000
        /*0a80*/ 	.word	0x00000000
        /*0a84*/ 	.short	0x010a
        /*0a86*/ 	.byte	0xff
	.zero		1


	//   ....[151]....
        /*0a88*/ 	.word	0x00009dc0
        /*0a8c*/ 	.word	0x00000000
        /*0a90*/ 	.word	0x00000000
        /*0a94*/ 	.short	0x010a
        /*0a96*/ 	.byte	0xff
	.zero		1


	//   ....[152]....
        /*0a98*/ 	.word	0x00009e10
        /*0a9c*/ 	.word	0x00000002
        /*0aa0*/ 	.word	0x000001d0
        /*0aa4*/ 	.short	0x010a
        /*0aa6*/ 	.byte	0xff
	.zero		1


	//   ....[153]....
        /*0aa8*/ 	.word	0x00009e70
        /*0aac*/ 	.word	0x00000002
        /*0ab0*/ 	.word	0x00000180
        /*0ab4*/ 	.short	0x010a
        /*0ab6*/ 	.byte	0xff
	.zero		1


	//   ....[154]....
        /*0ab8*/ 	.word	0x00009ec0
        /*0abc*/ 	.word	0x00000002
        /*0ac0*/ 	.word	0x00000170
        /*0ac4*/ 	.short	0x010a
        /*0ac6*/ 	.byte	0xff
	.zero		1


	//   ....[155]....
        /*0ac8*/ 	.word	0x00009f20
        /*0acc*/ 	.word	0x00000000
        /*0ad0*/ 	.word	0x00000180
        /*0ad4*/ 	.short	0x010a
        /*0ad6*/ 	.byte	0xff
	.zero		1


	//   ....[156]....
        /*0ad8*/ 	.word	0x00009f70
        /*0adc*/ 	.word	0x00000000
        /*0ae0*/ 	.word	0x00000170
        /*0ae4*/ 	.short	0x010a
        /*0ae6*/ 	.byte	0xff
	.zero		1


	//   ....[157]....
        /*0ae8*/ 	.word	0x00009fd0
        /*0aec*/ 	.word	0x00000003
        /*0af0*/ 	.word	0x000001b0
        /*0af4*/ 	.short	0x010a
        /*0af6*/ 	.byte	0xff
	.zero		1


	//   ....[158]....
        /*0af8*/ 	.word	0x0000a030
        /*0afc*/ 	.word	0x00000000
        /*0b00*/ 	.word	0x00000000
        /*0b04*/ 	.short	0x010a
        /*0b06*/ 	.byte	0xff
	.zero		1


	//   ....[159]....
        /*0b08*/ 	.word	0x0000a090
        /*0b0c*/ 	.word	0x00000000
        /*0b10*/ 	.word	0x00000000
        /*0b14*/ 	.short	0x010a
        /*0b16*/ 	.byte	0xff
	.zero		1


	//   ....[160]....
        /*0b18*/ 	.word	0x0000a0f0
        /*0b1c*/ 	.word	0x00000000
        /*0b20*/ 	.word	0x00000000
        /*0b24*/ 	.short	0x010a
        /*0b26*/ 	.byte	0xff
	.zero		1


	//   ....[161]....
        /*0b28*/ 	.word	0x0000a150
        /*0b2c*/ 	.word	0x00000000
        /*0b30*/ 	.word	0x00000000
        /*0b34*/ 	.short	0x010a
        /*0b36*/ 	.byte	0xff
	.zero		1


	//   ....[162]....
        /*0b38*/ 	.word	0x0000a1b0
        /*0b3c*/ 	.word	0x00000000
        /*0b40*/ 	.word	0x00000000
        /*0b44*/ 	.short	0x010a
        /*0b46*/ 	.byte	0xff
	.zero		1


	//   ....[163]....
        /*0b48*/ 	.word	0x0000a200
        /*0b4c*/ 	.word	0x00000003
        /*0b50*/ 	.word	0x00000170
        /*0b54*/ 	.short	0x010a
        /*0b56*/ 	.byte	0xff
	.zero		1


	//   ....[164]....
        /*0b58*/ 	.word	0x0000a260
        /*0b5c*/ 	.word	0x00000000
        /*0b60*/ 	.word	0x00000168
        /*0b64*/ 	.short	0x010a
        /*0b66*/ 	.byte	0xff
	.zero		1


	//   ....[165]....
        /*0b68*/ 	.word	0x0000a2c0
        /*0b6c*/ 	.word	0x00000003
        /*0b70*/ 	.word	0x00000158
        /*0b74*/ 	.short	0x010a
        /*0b76*/ 	.byte	0xff
	.zero		1


	//   ....[166]....
        /*0b78*/ 	.word	0x0000a320
        /*0b7c*/ 	.word	0x00000000
        /*0b80*/ 	.word	0x00000170
        /*0b84*/ 	.short	0x010a
        /*0b86*/ 	.byte	0xff
	.zero		1


	//   ....[167]....
        /*0b88*/ 	.word	0x0000a380
        /*0b8c*/ 	.word	0x00000000
        /*0b90*/ 	.word	0x00000150
        /*0b94*/ 	.short	0x010a
        /*0b96*/ 	.byte	0xff
	.zero		1


	//   ....[168]....
        /*0b98*/ 	.word	0x0000a3d0
        /*0b9c*/ 	.word	0x00000016
        /*0ba0*/ 	.word	0x00000190
        /*0ba4*/ 	.short	0x010a
        /*0ba6*/ 	.byte	0xff
	.zero		1


	//----- nvinfo : EIATTR_NUM_MBARRIERS
	.align		4
.L_47:
        /*0ba8*/ 	.byte	0x03, 0x38
        /*0baa*/ 	.short	0x003e


	//----- nvinfo : EIATTR_EXIT_INSTR_OFFSETS
	.align		4
        /*0bac*/ 	.byte	0x04, 0x1c
        /*0bae*/ 	.short	(.L_49 - .L_48)


	//   ....[0]....
.L_48:
        /*0bb0*/ 	.word	0x00003410


	//   ....[1]....
        /*0bb4*/ 	.word	0x00003900


	//   ....[2]....
        /*0bb8*/ 	.word	0x00003960


	//   ....[3]....
        /*0bbc*/ 	.word	0x00004770


	//   ....[4]....
        /*0bc0*/ 	.word	0x00005640


	//   ....[5]....
        /*0bc4*/ 	.word	0x00005680


	//   ....[6]....
        /*0bc8*/ 	.word	0x00009520


	//----- nvinfo : EIATTR_MAX_THREADS
	.align		4
.L_49:
        /*0bcc*/ 	.byte	0x04, 0x05
        /*0bce*/ 	.short	(.L_51 - .L_50)
.L_50:
        /*0bd0*/ 	.word	0x00000100
        /*0bd4*/ 	.word	0x00000001
        /*0bd8*/ 	.word	0x00000001


	//----- nvinfo : EIATTR_CRS_STACK_SIZE
	.align		4
.L_51:
        /*0bdc*/ 	.byte	0x04, 0x1e
        /*0bde*/ 	.short	(.L_53 - .L_52)
.L_52:
        /*0be0*/ 	.word	0x00000000


	//----- nvinfo : EIATTR_CBANK_PARAM_SIZE
	.align		4
.L_53:
        /*0be4*/ 	.byte	0x03, 0x19
        /*0be6*/ 	.short	0x0800


	//----- nvinfo : EIATTR_PARAM_CBANK
	.align		4
        /*0be8*/ 	.byte	0x04, 0x0a
        /*0bea*/ 	.short	(.L_55 - .L_54)
	.align		4
.L_54:
        /*0bec*/ 	.word	index@(.nv.constant0._ZN7cutlass13device_kernelINS_4gemm6kernel13GemmUniversalIN4cute5tupleIJiiiiEEENS1_10collective13CollectiveMmaINS1_35MainloopSm100TmaUmmaWarpSpecializedILi21ELi2ELi4ENS5_IJNS4_1CILi2EEENSA_ILi1EEESC_EEEEENS5_IJNSA_ILi64EEENSA_ILi224EEENSA_ILi32EEEEEENS_12float_e4m3_tENS5_IJlSC_lEEESJ_SK_NS4_8TiledMMAINS4_8MMA_AtomIJNS4_10MMA_TraitsINS4_19SM100_MMA_F8F6F4_SSEJSJ_SJ_fSF_SG_NS4_17integral_constantINS4_4UMMA5MajorELSR_0EEESS_NSP_INSQ_7ScaleInELST_0EEESU_EEEEEENS4_6LayoutINS5_IJSC_SC_SC_EEENS5_IJNSA_ILi0EEESZ_SZ_EEEEENS5_IJNS4_10UnderscoreES12_S12_EEEEENS4_13SM90_TMA_LOADENS4_14ComposedLayoutINS4_7SwizzleILi1ELi4ELi3EEENS4_18smem_ptr_flag_bitsILi8EEENSX_INS5_IJNSA_ILi8EEESH_EEENS5_IJSH_SC_EEEEEEEvNS4_8identityENS4_23SM90_TMA_LOAD_MULTICASTES1F_vS1G_EENS_8epilogue10collective18CollectiveEpilogueINS1J_23Sm100TmaWarpSpecializedILi1ELi1ELi112ELb0ELb0EEEJSI_NS5_IJNSX_ISF_SC_EENSX_ISG_SC_EEEEESJ_SK_SJ_SK_NS1J_6fusion15FusionCallbacksIS1N_NS1R_17LinearCombinationISJ_fSJ_fLNS_15FloatRoundStyleE2EEESI_S1Q_JEEENS4_5SM1004TMEM4LOAD26SM100_TMEM_LOAD_16dp32b16xES15_S1F_NS4_39AutoVectorizingCopyWithAssumedAlignmentILi128EEENS4_14SM90_TMA_STOREES1F_S22_S22_EEEvvEEEEvNT_6ParamsE)
        /*0bf0*/ 	.short	0x0380
        /*0bf2*/ 	.short	0x0800


	//----- nvinfo : EIATTR_SW_WAR
	.align		4
.L_55:
        /*0bf4*/ 	.byte	0x04, 0x36
        /*0bf6*/ 	.short	(.L_57 - .L_56)
.L_56:
        /*0bf8*/ 	.word	0x00000008
.L_57:


//--------------------- .nv.callgraph             --------------------------
	.section	.nv.callgraph,"",@"SHT_CUDA_CALLGRAPH"
	.align	4
	.sectionentsize	8
	.align		4
        /*0000*/ 	.word	0x00000000
	.align		4
        /*0004*/ 	.word	0xffffffff
	.align		4
        /*0008*/ 	.word	index@(_ZN7cutlass13device_kernelINS_4gemm6kernel13GemmUniversalIN4cute5tupleIJiiiiEEENS1_10collective13CollectiveMmaINS1_35MainloopSm100TmaUmmaWarpSpecializedILi21ELi2ELi4ENS5_IJNS4_1CILi2EEENSA_ILi1EEESC_EEEEENS5_IJNSA_ILi64EEENSA_ILi224EEENSA_ILi32EEEEEENS_12float_e4m3_tENS5_IJlSC_lEEESJ_SK_NS4_8TiledMMAINS4_8MMA_AtomIJNS4_10MMA_TraitsINS4_19SM100_MMA_F8F6F4_SSEJSJ_SJ_fSF_SG_NS4_17integral_constantINS4_4UMMA5MajorELSR_0EEESS_NSP_INSQ_7ScaleInELST_0EEESU_EEEEEENS4_6LayoutINS5_IJSC_SC_SC_EEENS5_IJNSA_ILi0EEESZ_SZ_EEEEENS5_IJNS4_10UnderscoreES12_S12_EEEEENS4_13SM90_TMA_LOADENS4_14ComposedLayoutINS4_7SwizzleILi1ELi4ELi3EEENS4_18smem_ptr_flag_bitsILi8EEENSX_INS5_IJNSA_ILi8EEESH_EEENS5_IJSH_SC_EEEEEEEvNS4_8identityENS4_23SM90_TMA_LOAD_MULTICASTES1F_vS1G_EENS_8epilogue10collective18CollectiveEpilogueINS1J_23Sm100TmaWarpSpecializedILi1ELi1ELi112ELb0ELb0EEEJSI_NS5_IJNSX_ISF_SC_EENSX_ISG_SC_EEEEESJ_SK_SJ_SK_NS1J_6fusion15FusionCallbacksIS1N_NS1R_17LinearCombinationISJ_fSJ_fLNS_15FloatRoundStyleE2EEESI_S1Q_JEEENS4_5SM1004TMEM4LOAD26SM100_TMEM_LOAD_16dp32b16xES15_S1F_NS4_39AutoVectorizingCopyWithAssumedAlignmentILi128EEENS4_14SM90_TMA_STOREES1F_S22_S22_EEEvvEEEEvNT_6ParamsE)
	.align		4
        /*000c*/ 	.word	index@(__assertfail)
	.align		4
        /*0010*/ 	.word	0x00000000
	.align		4
        /*0014*/ 	.word	0xfffffffe
	.align		4
        /*0018*/ 	.word	0x00000000
	.align		4
        /*001c*/ 	.word	0xfffffffd
	.align		4
        /*0020*/ 	.word	0x00000000
	.align		4
        /*0024*/ 	.word	0xfffffffc


//--------------------- .nv.constant4             --------------------------
	.section	.nv.constant4,"a",@progbits
	.align	8
	.align		8
.nv.constant4:
        /*0000*/ 	.dword	__assertfail
	.align		8
        /*0008*/ 	.dword	__unnamed_1
	.align		8
        /*0010*/ 	.dword	__unnamed_2
	.align		8
        /*0018*/ 	.dword	_ZN40_INTERNAL_7ee78ac1_4_k_cu_ef06b572_221914cuda3std3__45__cpo5beginE
	.align		8
        /*0020*/ 	.dword	_ZN40_INTERNAL_7ee78ac1_4_k_cu_ef06b572_221914cuda3std3__45__cpo3endE
	.align		8
        /*0028*/ 	.dword	_ZN40_INTERNAL_7ee78ac1_4_k_cu_ef06b572_221914cuda3std3__45__cpo6cbeginE
	.align		8
        /*0030*/ 	.dword	_ZN40_INTERNAL_7ee78ac1_4_k_cu_ef06b572_221914cuda3std3__45__cpo4cendE
	.align		8
        /*0038*/ 	.dword	_ZN40_INTERNAL_7ee78ac1_4_k_cu_ef06b572_221914cuda3std3__442_GLOBAL__N__7ee78ac1_4_k_cu_ef06b572_221916ignoreE
	.align		8
        /*0040*/ 	.dword	_ZN40_INTERNAL_7ee78ac1_4_k_cu_ef06b572_221914cuda3std3__419piecewise_constructE
	.align		8
        /*0048*/ 	.dword	_ZN40_INTERNAL_7ee78ac1_4_k_cu_ef06b572_221914cuda3std3__48in_placeE
	.align		8
        /*0050*/ 	.dword	_ZN40_INTERNAL_7ee78ac1_4_k_cu_ef06b572_221914cuda3std6ranges3__45__cpo4swapE
	.align		8
        /*0058*/ 	.dword	_ZN40_INTERNAL_7ee78ac1_4_k_cu_ef06b572_221914cuda3std6ranges3__45__cpo9iter_moveE
	.align		8
        /*0060*/ 	.dword	_ZN40_INTERNAL_7ee78ac1_4_k_cu_ef06b572_221914cute7productE
	.align		8
        /*0068*/ 	.dword	_ZN40_INTERNAL_7ee78ac1_4_k_cu_ef06b572_221914cute1_E
	.align		8
        /*0070*/ 	.dword	$str$25
	.align		8
        /*0078*/ 	.dword	$str$26
	.align		8
        /*0080*/ 	.dword	$str$27
	.align		8
        /*0088*/ 	.dword	$str$28


//--------------------- .text._ZN7cutlass13device_kernelINS_4gemm6kernel13GemmUniversalIN4cute5tupleIJiiiiEEENS1_10collective13CollectiveMmaINS1_35MainloopSm100TmaUmmaWarpSpecializedILi21ELi2ELi4ENS5_IJNS4_1CILi2EEENSA_ILi1EEESC_EEEEENS5_IJNSA_ILi64EEENSA_ILi224EEENSA_ILi32EEEEEENS_12float_e4m3_tENS5_IJlSC_lEEESJ_SK_NS4_8TiledMMAINS4_8MMA_AtomIJNS4_10MMA_TraitsINS4_19SM100_MMA_F8F6F4_SSEJSJ_SJ_fSF_SG_NS4_17integral_constantINS4_4UMMA5MajorELSR_0EEESS_NSP_INSQ_7ScaleInELST_0EEESU_EEEEEENS4_6LayoutINS5_IJSC_SC_SC_EEENS5_IJNSA_ILi0EEESZ_SZ_EEEEENS5_IJNS4_10UnderscoreES12_S12_EEEEENS4_13SM90_TMA_LOADENS4_14ComposedLayoutINS4_7SwizzleILi1ELi4ELi3EEENS4_18smem_ptr_flag_bitsILi8EEENSX_INS5_IJNSA_ILi8EEESH_EEENS5_IJSH_SC_EEEEEEEvNS4_8identityENS4_23SM90_TMA_LOAD_MULTICASTES1F_vS1G_EENS_8epilogue10collective18CollectiveEpilogueINS1J_23Sm100TmaWarpSpecializedILi1ELi1ELi112ELb0ELb0EEEJSI_NS5_IJNSX_ISF_SC_EENSX_ISG_SC_EEEEESJ_SK_SJ_SK_NS1J_6fusion15FusionCallbacksIS1N_NS1R_17LinearCombinationISJ_fSJ_fLNS_15FloatRoundStyleE2EEESI_S1Q_JEEENS4_5SM1004TMEM4LOAD26SM100_TMEM_LOAD_16dp32b16xES15_S1F_NS4_39AutoVectorizingCopyWithAssumedAlignmentILi128EEENS4_14SM90_TMA_STOREES1F_S22_S22_EEEvvEEEEvNT_6ParamsE --------------------------
	.section	.text._ZN7cutlass13device_kernelINS_4gemm6kernel13GemmUniversalIN4cute5tupleIJiiiiEEENS1_10collective13CollectiveMmaINS1_35MainloopSm100TmaUmmaWarpSpecializedILi21ELi2ELi4ENS5_IJNS4_1CILi2EEENSA_ILi1EEESC_EEEEENS5_IJNSA_ILi64EEENSA_ILi224EEENSA_ILi32EEEEEENS_12float_e4m3_tENS5_IJlSC_lEEESJ_SK_NS4_8TiledMMAINS4_8MMA_AtomIJNS4_10MMA_TraitsINS4_19SM100_MMA_F8F6F4_SSEJSJ_SJ_fSF_SG_NS4_17integral_constantINS4_4UMMA5MajorELSR_0EEESS_NSP_INSQ_7ScaleInELST_0EEESU_EEEEEENS4_6LayoutINS5_IJSC_SC_SC_EEENS5_IJNSA_ILi0EEESZ_SZ_EEEEENS5_IJNS4_10UnderscoreES12_S12_EEEEENS4_13SM90_TMA_LOADENS4_14ComposedLayoutINS4_7SwizzleILi1ELi4ELi3EEENS4_18smem_ptr_flag_bitsILi8EEENSX_INS5_IJNSA_ILi8EEESH_EEENS5_IJSH_SC_EEEEEEEvNS4_8identityENS4_23SM90_TMA_LOAD_MULTICASTES1F_vS1G_EENS_8epilogue10collective18CollectiveEpilogueINS1J_23Sm100TmaWarpSpecializedILi1ELi1ELi112ELb0ELb0EEEJSI_NS5_IJNSX_ISF_SC_EENSX_ISG_SC_EEEEESJ_SK_SJ_SK_NS1J_6fusion15FusionCallbacksIS1N_NS1R_17LinearCombinationISJ_fSJ_fLNS_15FloatRoundStyleE2EEESI_S1Q_JEEENS4_5SM1004TMEM4LOAD26SM100_TMEM_LOAD_16dp32b16xES15_S1F_NS4_39AutoVectorizingCopyWithAssumedAlignmentILi128EEENS4_14SM90_TMA_STOREES1F_S22_S22_EEEvvEEEEvNT_6ParamsE,"ax",@progbits
	.align	128
.text._ZN7cutlass13device_kernelINS_4gemm6kernel13GemmUniversalIN4cute5tupleIJiiiiEEENS1_10collective13CollectiveMmaINS1_35MainloopSm100TmaUmmaWarpSpecializedILi21ELi2ELi4ENS5_IJNS4_1CILi2EEENSA_ILi1EEESC_EEEEENS5_IJNSA_ILi64EEENSA_ILi224EEENSA_ILi32EEEEEENS_12float_e4m3_tENS5_IJlSC_lEEESJ_SK_NS4_8TiledMMAINS4_8MMA_AtomIJNS4_10MMA_TraitsINS4_19SM100_MMA_F8F6F4_SSEJSJ_SJ_fSF_SG_NS4_17integral_constantINS4_4UMMA5MajorELSR_0EEESS_NSP_INSQ_7ScaleInELST_0EEESU_EEEEEENS4_6LayoutINS5_IJSC_SC_SC_EEENS5_IJNSA_ILi0EEESZ_SZ_EEEEENS5_IJNS4_10UnderscoreES12_S12_EEEEENS4_13SM90_TMA_LOADENS4_14ComposedLayoutINS4_7SwizzleILi1ELi4ELi3EEENS4_18smem_ptr_flag_bitsILi8EEENSX_INS5_IJNSA_ILi8EEESH_EEENS5_IJSH_SC_EEEEEEEvNS4_8identityENS4_23SM90_TMA_LOAD_MULTICASTES1F_vS1G_EENS_8epilogue10collective18CollectiveEpilogueINS1J_23Sm100TmaWarpSpecializedILi1ELi1ELi112ELb0ELb0EEEJSI_NS5_IJNSX_ISF_SC_EENSX_ISG_SC_EEEEESJ_SK_SJ_SK_NS1J_6fusion15FusionCallbacksIS1N_NS1R_17LinearCombinationISJ_fSJ_fLNS_15FloatRoundStyleE2EEESI_S1Q_JEEENS4_5SM1004TMEM4LOAD26SM100_TMEM_LOAD_16dp32b16xES15_S1F_NS4_39AutoVectorizingCopyWithAssumedAlignmentILi128EEENS4_14SM90_TMA_STOREES1F_S22_S22_EEEvvEEEEvNT_6ParamsE:
        .type           _ZN7cutlass13device_kernelINS_4gemm6kernel13GemmUniversalIN4cute5tupleIJiiiiEEENS1_10collective13CollectiveMmaINS1_35MainloopSm100TmaUmmaWarpSpecializedILi21ELi2ELi4ENS5_IJNS4_1CILi2EEENSA_ILi1EEESC_EEEEENS5_IJNSA_ILi64EEENSA_ILi224EEENSA_ILi32EEEEEENS_12float_e4m3_tENS5_IJlSC_lEEESJ_SK_NS4_8TiledMMAINS4_8MMA_AtomIJNS4_10MMA_TraitsINS4_19SM100_MMA_F8F6F4_SSEJSJ_SJ_fSF_SG_NS4_17integral_constantINS4_4UMMA5MajorELSR_0EEESS_NSP_INSQ_7ScaleInELST_0EEESU_EEEEEENS4_6LayoutINS5_IJSC_SC_SC_EEENS5_IJNSA_ILi0EEESZ_SZ_EEEEENS5_IJNS4_10UnderscoreES12_S12_EEEEENS4_13SM90_TMA_LOADENS4_14ComposedLayoutINS4_7SwizzleILi1ELi4ELi3EEENS4_18smem_ptr_flag_bitsILi8EEENSX_INS5_IJNSA_ILi8EEESH_EEENS5_IJSH_SC_EEEEEEEvNS4_8identityENS4_23SM90_TMA_LOAD_MULTICASTES1F_vS1G_EENS_8epilogue10collective18CollectiveEpilogueINS1J_23Sm100TmaWarpSpecializedILi1ELi1ELi112ELb0ELb0EEEJSI_NS5_IJNSX_ISF_SC_EENSX_ISG_SC_EEEEESJ_SK_SJ_SK_NS1J_6fusion15FusionCallbacksIS1N_NS1R_17LinearCombinationISJ_fSJ_fLNS_15FloatRoundStyleE2EEESI_S1Q_JEEENS4_5SM1004TMEM4LOAD26SM100_TMEM_LOAD_16dp32b16xES15_S1F_NS4_39AutoVectorizingCopyWithAssumedAlignmentILi128EEENS4_14SM90_TMA_STOREES1F_S22_S22_EEEvvEEEEvNT_6ParamsE,@function
        .size           _ZN7cutlass13device_kernelINS_4gemm6kernel13GemmUniversalIN4cute5tupleIJiiiiEEENS1_10collective13CollectiveMmaINS1_35MainloopSm100TmaUmmaWarpSpecializedILi21ELi2ELi4ENS5_IJNS4_1CILi2EEENSA_ILi1EEESC_EEEEENS5_IJNSA_ILi64EEENSA_ILi224EEENSA_ILi32EEEEEENS_12float_e4m3_tENS5_IJlSC_lEEESJ_SK_NS4_8TiledMMAINS4_8MMA_AtomIJNS4_10MMA_TraitsINS4_19SM100_MMA_F8F6F4_SSEJSJ_SJ_fSF_SG_NS4_17integral_constantINS4_4UMMA5MajorELSR_0EEESS_NSP_INSQ_7ScaleInELST_0EEESU_EEEEEENS4_6LayoutINS5_IJSC_SC_SC_EEENS5_IJNSA_ILi0EEESZ_SZ_EEEEENS5_IJNS4_10UnderscoreES12_S12_EEEEENS4_13SM90_TMA_LOADENS4_14ComposedLayoutINS4_7SwizzleILi1ELi4ELi3EEENS4_18smem_ptr_flag_bitsILi8EEENSX_INS5_IJNSA_ILi8EEESH_EEENS5_IJSH_SC_EEEEEEEvNS4_8identityENS4_23SM90_TMA_LOAD_MULTICASTES1F_vS1G_EENS_8epilogue10collective18CollectiveEpilogueINS1J_23Sm100TmaWarpSpecializedILi1ELi1ELi112ELb0ELb0EEEJSI_NS5_IJNSX_ISF_SC_EENSX_ISG_SC_EEEEESJ_SK_SJ_SK_NS1J_6fusion15FusionCallbacksIS1N_NS1R_17LinearCombinationISJ_fSJ_fLNS_15FloatRoundStyleE2EEESI_S1Q_JEEENS4_5SM1004TMEM4LOAD26SM100_TMEM_LOAD_16dp32b16xES15_S1F_NS4_39AutoVectorizingCopyWithAssumedAlignmentILi128EEENS4_14SM90_TMA_STOREES1F_S22_S22_EEEvvEEEEvNT_6ParamsE,(.L_x_193 - _ZN7cutlass13device_kernelINS_4gemm6kernel13GemmUniversalIN4cute5tupleIJiiiiEEENS1_10collective13CollectiveMmaINS1_35MainloopSm100TmaUmmaWarpSpecializedILi21ELi2ELi4ENS5_IJNS4_1CILi2EEENSA_ILi1EEESC_EEEEENS5_IJNSA_ILi64EEENSA_ILi224EEENSA_ILi32EEEEEENS_12float_e4m3_tENS5_IJlSC_lEEESJ_SK_NS4_8TiledMMAINS4_8MMA_AtomIJNS4_10MMA_TraitsINS4_19SM100_MMA_F8F6F4_SSEJSJ_SJ_fSF_SG_NS4_17integral_constantINS4_4UMMA5MajorELSR_0EEESS_NSP_INSQ_7ScaleInELST_0EEESU_EEEEEENS4_6LayoutINS5_IJSC_SC_SC_EEENS5_IJNSA_ILi0EEESZ_SZ_EEEEENS5_IJNS4_10UnderscoreES12_S12_EEEEENS4_13SM90_TMA_LOADENS4_14ComposedLayoutINS4_7SwizzleILi1ELi4ELi3EEENS4_18smem_ptr_flag_bitsILi8EEENSX_INS5_IJNSA_ILi8EEESH_EEENS5_IJSH_SC_EEEEEEEvNS4_8identityENS4_23SM90_TMA_LOAD_MULTICASTES1F_vS1G_EENS_8epilogue10collective18CollectiveEpilogueINS1J_23Sm100TmaWarpSpecializedILi1ELi1ELi112ELb0ELb0EEEJSI_NS5_IJNSX_ISF_SC_EENSX_ISG_SC_EEEEESJ_SK_SJ_SK_NS1J_6fusion15FusionCallbacksIS1N_NS1R_17LinearCombinationISJ_fSJ_fLNS_15FloatRoundStyleE2EEESI_S1Q_JEEENS4_5SM1004TMEM4LOAD26SM100_TMEM_LOAD_16dp32b16xES15_S1F_NS4_39AutoVectorizingCopyWithAssumedAlignmentILi128EEENS4_14SM90_TMA_STOREES1F_S22_S22_EEEvvEEEEvNT_6ParamsE)
        .other          _ZN7cutlass13device_kernelINS_4gemm6kernel13GemmUniversalIN4cute5tupleIJiiiiEEENS1_10collective13CollectiveMmaINS1_35MainloopSm100TmaUmmaWarpSpecializedILi21ELi2ELi4ENS5_IJNS4_1CILi2EEENSA_ILi1EEESC_EEEEENS5_IJNSA_ILi64EEENSA_ILi224EEENSA_ILi32EEEEEENS_12float_e4m3_tENS5_IJlSC_lEEESJ_SK_NS4_8TiledMMAINS4_8MMA_AtomIJNS4_10MMA_TraitsINS4_19SM100_MMA_F8F6F4_SSEJSJ_SJ_fSF_SG_NS4_17integral_constantINS4_4UMMA5MajorELSR_0EEESS_NSP_INSQ_7ScaleInELST_0EEESU_EEEEEENS4_6LayoutINS5_IJSC_SC_SC_EEENS5_IJNSA_ILi0EEESZ_SZ_EEEEENS5_IJNS4_10UnderscoreES12_S12_EEEEENS4_13SM90_TMA_LOADENS4_14ComposedLayoutINS4_7SwizzleILi1ELi4ELi3EEENS4_18smem_ptr_flag_bitsILi8EEENSX_INS5_IJNSA_ILi8EEESH_EEENS5_IJSH_SC_EEEEEEEvNS4_8identityENS4_23SM90_TMA_LOAD_MULTICASTES1F_vS1G_EENS_8epilogue10collective18CollectiveEpilogueINS1J_23Sm100TmaWarpSpecializedILi1ELi1ELi112ELb0ELb0EEEJSI_NS5_IJNSX_ISF_SC_EENSX_ISG_SC_EEEEESJ_SK_SJ_SK_NS1J_6fusion15FusionCallbacksIS1N_NS1R_17LinearCombinationISJ_fSJ_fLNS_15FloatRoundStyleE2EEESI_S1Q_JEEENS4_5SM1004TMEM4LOAD26SM100_TMEM_LOAD_16dp32b16xES15_S1F_NS4_39AutoVectorizingCopyWithAssumedAlignmentILi128EEENS4_14SM90_TMA_STOREES1F_S22_S22_EEEvvEEEEvNT_6ParamsE,@"STO_CUDA_ENTRY STV_DEFAULT"
_ZN7cutlass13device_kernelINS_4gemm6kernel13GemmUniversalIN4cute5tupleIJiiiiEEENS1_10collective13CollectiveMmaINS1_35MainloopSm100TmaUmmaWarpSpecializedILi21ELi2ELi4ENS5_IJNS4_1CILi2EEENSA_ILi1EEESC_EEEEENS5_IJNSA_ILi64EEENSA_ILi224EEENSA_ILi32EEEEEENS_12float_e4m3_tENS5_IJlSC_lEEESJ_SK_NS4_8TiledMMAINS4_8MMA_AtomIJNS4_10MMA_TraitsINS4_19SM100_MMA_F8F6F4_SSEJSJ_SJ_fSF_SG_NS4_17integral_constantINS4_4UMMA5MajorELSR_0EEESS_NSP_INSQ_7ScaleInELST_0EEESU_EEEEEENS4_6LayoutINS5_IJSC_SC_SC_EEENS5_IJNSA_ILi0EEESZ_SZ_EEEEENS5_IJNS4_10UnderscoreES12_S12_EEEEENS4_13SM90_TMA_LOADENS4_14ComposedLayoutINS4_7SwizzleILi1ELi4ELi3EEENS4_18smem_ptr_flag_bitsILi8EEENSX_INS5_IJNSA_ILi8EEESH_EEENS5_IJSH_SC_EEEEEEEvNS4_8identityENS4_23SM90_TMA_LOAD_MULTICASTES1F_vS1G_EENS_8epilogue10collective18CollectiveEpilogueINS1J_23Sm100TmaWarpSpecializedILi1ELi1ELi112ELb0ELb0EEEJSI_NS5_IJNSX_ISF_SC_EENSX_ISG_SC_EEEEESJ_SK_SJ_SK_NS1J_6fusion15FusionCallbacksIS1N_NS1R_17LinearCombinationISJ_fSJ_fLNS_15FloatRoundStyleE2EEESI_S1Q_JEEENS4_5SM1004TMEM4LOAD26SM100_TMEM_LOAD_16dp32b16xES15_S1F_NS4_39AutoVectorizingCopyWithAssumedAlignmentILi128EEENS4_14SM90_TMA_STOREES1F_S22_S22_EEEvvEEEEvNT_6ParamsE:
[----:B------:R-:W1:Y:S01]  /*0000*/  LDC R1, c[0x0][0x37c] ;  /* 0x0000df00ff017b82 */ /* 0x000e620000000800 */
[----:B------:R-:W2:Y:S01]  /*0010*/  S2R R2, SR_TID.X ;  /* 0x0000000000027919 */ /* 0x000ea20000002100 */
[----:B------:R-:W3:Y:S01]  /*0020*/  LDCU.64 UR8, c[0x0][0x890] ;  /* 0x00011200ff0877ac */ /* 0x000ee20008000a00 */
[----:B------:R-:W-:Y:S02]  /*0030*/  PRMT R231, RZ, 0x7610, R231 ;  /* 0x00007610ffe77816 */ /* 0x000fe400000000e7 */
[----:B------:R-:W-:Y:S01]  /*0040*/  ELECT P3, URZ, PT ;  /* 0x0000000000ff782f */ /* 0x000fe20003860000 */
[----:B---3--:R-:W-:-:S04]  /*0050*/  UISETP.NE.U32.AND UP0, UPT, UR8, URZ, UPT ;  /* 0x000000ff0800728c */ /* 0x008fc8000bf05070 */
[----:B------:R-:W-:Y:S01]  /*0060*/  UISETP.NE.AND.EX UP0, UPT, UR9, URZ, UPT, UP0 ;  /* 0x000000ff0900728c */ /* 0x000fe2000bf05300 */
[----:B--2---:R-:W-:-:S05]  /*0070*/  SHF.R.U32.HI R236, RZ, 0x5, R2 ;  /* 0x00000005ffec7819 */ /* 0x004fca0000011602 */
[----:B------:R-:W2:Y:S02]  /*0080*/  SHFL.IDX PT, R0, R236, RZ, 0x1f ;  /* 0x00001fffec007589 */ /* 0x000ea400000e0000 */
[----:B--2---:R-:W-:Y:S01]  /*0090*/  R2UR UR20, R0 ;  /* 0x00000000001472ca */ /* 0x004fe200000e0000 */
[----:B-1----:R-:W-:-:S14]  /*00a0*/  BRA.U UP0, `(.L_x_0) ;  /* 0x0000000100307547 */ /* 0x002fdc000b800000 */
[----:B------:R-:W1:Y:S02]  /*00b0*/  LDCU.64 UR4, c[0x0][0x888] ;  /* 0x00011100ff0477ac */ /* 0x000e640008000a00 */
[----:B-1----:R-:W-:-:S04]  /*00c0*/  UISETP.NE.U32.AND UP0, UPT, UR4, URZ, UPT ;  /* 0x000000ff0400728c */ /* 0x002fc8000bf05070 */
[----:B------:R-:W-:-:S09]  /*00d0*/  UISETP.NE.AND.EX UP0, UPT, UR5, URZ, UPT, UP0 ;  /* 0x000000ff0500728c */ /* 0x000fd2000bf05300 */
[----:B------:R-:W-:Y:S05]  /*00e0*/  BRA.U !UP0, `(.L_x_1) ;  /* 0x0000000108147547 */ /* 0x000fea000b800000 */
[----:B------:R-:W1:Y:S01]  /*00f0*/  LDC.64 R4, c[0x0][0x888] ;  /* 0x00022200ff047b82 */ /* 0x000e620000000a00 */
[----:B------:R-:W1:Y:S02]  /*0100*/  LDCU.64 UR4, c[0x0][0x358] ;  /* 0x00006b00ff0477ac */ /* 0x000e640008000a00 */
[----:B-1----:R1:W5:Y:S01]  /*0110*/  LDG.E R123, desc[UR4][R4.64] ;  /* 0x00000004047b7981 */ /* 0x002362000c1e1900 */
[----:B------:R-:W-:Y:S01]  /*0120*/  HFMA2 R231, -RZ, RZ, 0, 5.9604644775390625e-08 ;  /* 0x00000001ffe77431 */ /* 0x000fe200000001ff */
[----:B------:R-:W-:Y:S05]  /*0130*/  BRA `(.L_x_0) ;  /* 0x00000000000c7947 */ /* 0x000fea0003800000 */
.L_x_1:
[----:B------:R-:W1:Y:S01]  /*0140*/  LDCU UR4, c[0x0][0x880] ;  /* 0x00011000ff0477ac */ /* 0x000e620008000800 */
[----:B------:R-:W-:Y:S01]  /*0150*/  HFMA2 R231, -RZ, RZ, 0, 5.9604644775390625e-08 ;  /* 0x00000001ffe77431 */ /* 0x000fe200000001ff */
[----:B-1----:R-:W-:-:S07]  /*0160*/  MOV R123, UR4 ;  /* 0x00000004007b7c02 */ /* 0x002fce0008000f00 */
.L_x_0:
[----:B------:R-:W2:Y:S02]  /*0170*/  LDCU.64 UR4, c[0x0][0x8b0] ;  /* 0x00011600ff0477ac */ /* 0x000ea40008000a00 */
[----:B--2---:R-:W-:-:S04]  /*0180*/  UISETP.NE.U32.AND UP0, UPT, UR4, URZ, UPT ;  /* 0x000000ff0400728c */ /* 0x004fc8000bf05070 */
[----:B------:R-:W-:-:S09]  /*0190*/  UISETP.NE.AND.EX UP0, UPT, UR5, URZ, UPT, UP0 ;  /* 0x000000ff0500728c */ /* 0x000fd2000bf05300 */
[----:B------:R-:W-:Y:S05]  /*01a0*/  BRA.U UP0, `(.L_x_2) ;  /* 0x0000000100287547 */ /* 0x000fea000b800000 */
[----:B------:R-:W2:Y:S02]  /*01b0*/  LDCU.64 UR4, c[0x0][0x8a8] ;  /* 0x00011500ff0477ac */ /* 0x000ea40008000a00 */
[----:B--2---:R-:W-:-:S04]  /*01c0*/  UISETP.NE.U32.AND UP0, UPT, UR4, URZ, UPT ;  /* 0x000000ff0400728c */ /* 0x004fc8000bf05070 */
[----:B------:R-:W-:-:S09]  /*01d0*/  UISETP.NE.AND.EX UP0, UPT, UR5, URZ, UPT, UP0 ;  /* 0x000000ff0500728c */ /* 0x000fd2000bf05300 */
[----:B------:R-:W-:Y:S05]  /*01e0*/  BRA.U !UP0, `(.L_x_3) ;  /* 0x0000000108107547 */ /* 0x000fea000b800000 */
[----:B-1----:R-:W1:Y:S01]  /*01f0*/  LDC.64 R4, c[0x0][0x8a8] ;  /* 0x00022a00ff047b82 */ /* 0x002e620000000a00 */
[----:B------:R-:W1:Y:S02]  /*0200*/  LDCU.64 UR4, c[0x0][0x358] ;  /* 0x00006b00ff0477ac */ /* 0x000e640008000a00 */
[----:B-1----:R2:W5:Y:S01]  /*0210*/  LDG.E R121, desc[UR4][R4.64] ;  /* 0x0000000404797981 */ /* 0x002562000c1e1900 */
[----:B------:R-:W-:Y:S05]  /*0220*/  BRA `(.L_x_2) ;  /* 0x0000000000087947 */ /* 0x000fea0003800000 */
.L_x_3:
[----:B------:R-:W2:Y:S02]  /*0230*/  LDCU UR4, c[0x0][0x8a0] ;  /* 0x00011400ff0477ac */ /* 0x000ea40008000800 */
[----:B--2---:R-:W-:Y:S02]  /*0240*/  MOV R121, UR4 ;  /* 0x0000000400797c02 */ /* 0x004fe40008000f00 */
.L_x_2:
[----:B------:R-:W-:Y:S01]  /*0250*/  IMAD.U32 R0, RZ, RZ, UR20 ;  /* 0x00000014ff007e24 */ /* 0x000fe2000f8e00ff */
[----:B------:R-:W-:Y:S04]  /*0260*/  BSSY.RECONVERGENT B0, `(.L_x_4) ;  /* 0x000000c000007945 */ /* 0x000fe80003800200 */
[C---:B------:R-:W-:Y:S02]  /*0270*/  ISETP.NE.OR P1, PT, R0.reuse, 0x1, !P3 ;  /* 0x000000010000780c */ /* 0x040fe40005f25670 */
[----:B------:R-:W-:-:S11]  /*0280*/  ISETP.NE.OR P0, PT, R0, 0x3, !P3 ;  /* 0x000000030000780c */ /* 0x000fd60005f05670 */
[----:B------:R-:W-:Y:S05]  /*0290*/  @P1 BRA `(.L_x_5) ;  /* 0x0000000000201947 */ /* 0x000fea0003800000 */
[----:B------:R-:W3:Y:S02]  /*02a0*/  LDCU.64 UR4, c[0x0][0x348] ;  /* 0x00006900ff0477ac */ /* 0x000ee40008000a00 */
[----:B---3--:R-:W-:Y:S02]  /*02b0*/  UIADD3 UR6, UP1, UPT, UR4, 0x80, URZ ;  /* 0x0000008004067890 */ /* 0x008fe4000ff3e0ff */
[----:B------:R-:W-:Y:S02]  /*02c0*/  UIADD3 UR4, UP0, UPT, UR4, 0x180, URZ ;  /* 0x0000018004047890 */ /* 0x000fe4000ff1e0ff */
[----:B------:R-:W-:Y:S02]  /*02d0*/  UIADD3.X UR7, UPT, UPT, URZ, UR5, URZ, UP1, !UPT ;  /* 0x00000005ff077290 */ /* 0x000fe40008ffe4ff */
[----:B------:R-:W-:-:S07]  /*02e0*/  UIADD3.X UR5, UPT, UPT, URZ, UR5, URZ, UP0, !UPT ;  /* 0x00000005ff057290 */ /* 0x000fce00087fe4ff */
[----:B------:R3:W-:Y:S02]  /*02f0*/  UTMACCTL.PF [UR6] ;  /* 0x00000000060079b9 */ /* 0x0007e40008040000 */
[----:B------:R3:W-:Y:S02]  /*0300*/  UTMACCTL.PF [UR4] ;  /* 0x00000000040079b9 */ /* 0x0007e40008040000 */
[----:B---3--:R-:W-:Y:S01]  /*0310*/  NOP ;  /* 0x0000000000007918 */ /* 0x008fe20000000000 */
.L_x_5:
[----:B------:R-:W-:Y:S05]  /*0320*/  BSYNC.RECONVERGENT B0 ;  /* 0x0000000000007941 */ /* 0x000fea0003800200 */
.L_x_4:
[----:B------:R-:W-:Y:S04]  /*0330*/  BSSY.RECONVERGENT B0, `(.L_x_6) ;  /* 0x000000a000007945 */ /* 0x000fe80003800200 */
        /* <DEDUP_REMOVED lines=9> */
.L_x_7:
[----:B------:R-:W-:Y:S05]  /*03d0*/  BSYNC.RECONVERGENT B0 ;  /* 0x0000000000007941 */ /* 0x000fea0003800200 */
.L_x_6:
[----:B------:R-:W3:Y:S01]  /*03e0*/  LDCU.64 UR4, c[0x0][0x888] ;  /* 0x00011100ff0477ac */ /* 0x000ee20008000a00 */
[----:B------:R-:W-:Y:S02]  /*03f0*/  UISETP.EQ.U32.AND UP1, UPT, UR8, URZ, UPT ;  /* 0x000000ff0800728c */ /* 0x000fe4000bf22070 */
[----:B------:R-:W-:Y:S02]  /*0400*/  UPLOP3.LUT UP3, UPT, UPT, UPT, UPT, 0x80, 0x8 ;  /* 0x000000000008789c */ /* 0x000fe40003f6f070 */
[----:B---3--:R-:W-:-:S04]  /*0410*/  UISETP.NE.U32.AND UP0, UPT, UR4, URZ, UPT ;  /* 0x000000ff0400728c */ /* 0x008fc8000bf05070 */
[----:B------:R-:W-:-:S04]  /*0420*/  UISETP.NE.AND.EX UP2, UPT, UR5, URZ, UPT, UP0 ;  /* 0x000000ff0500728c */ /* 0x000fc8000bf45300 */
[----:B------:R-:W-:-:S04]  /*0430*/  UISETP.EQ.OR.EX UP4, UPT, UR9, URZ, !UP2, UP1 ;  /* 0x000000ff0900728c */ /* 0x000fc8000d782710 */
[----:B------:R-:W-:-:S05]  /*0440*/  UP2UR UR58, UPR, URZ, 0x10 ;  /* 0x00000010ff3a7883 */ /* 0x000fca0008000000 */
[----:B------:R-:W-:Y:S07]  /*0450*/  BRA.U !UP4, `(.L_x_8) ;  /* 0x000000010c207547 */ /* 0x000fee000b800000 */
[----:B------:R-:W-:Y:S01]  /*0460*/  UISETP.NE.U32.AND UP1, UPT, UR8, URZ, UPT ;  /* 0x000000ff0800728c */ /* 0x000fe2000bf25070 */
[----:B-----5:R-:W-:Y:S01]  /*0470*/  FSETP.NEU.AND P0, PT, R123, RZ, PT ;  /* 0x000000ff7b00720b */ /* 0x020fe20003f0d000 */
[----:B------:R-:W-:Y:S02]  /*0480*/  USEL UR4, URZ, 0xffffffff, UP2 ;  /* 0xffffffffff047887 */ /* 0x000fe40009000000 */
[----:B------:R-:W-:-:S10]  /*0490*/  UISETP.NE.AND.EX UP1, UPT, UR9, URZ, UPT, UP1 ;  /* 0x000000ff0900728c */ /* 0x000fd4000bf25310 */
[----:B------:R-:W-:Y:S01]  /*04a0*/  VOTEU.ANY UP0, P0 ;  /* 0x0000000000ff7886 */ /* 0x000fe20000000100 */
[----:B------:R-:W-:-:S04]  /*04b0*/  @!UP1 USEL UR4, URZ, 0xffffffff, UP0 ;  /* 0xffffffffff049887 */ /* 0x000fc80008000000 */
[----:B------:R-:W-:-:S04]  /*04c0*/  ULOP3.LUT UR4, UR4, 0x1, URZ, 0xc0, !UPT ;  /* 0x0000000104047892 */ /* 0x000fc8000f8ec0ff */
[----:B------:R-:W-:-:S11]  /*04d0*/  UISETP.NE.U32.AND UP3, UPT, UR4, 0x1, UPT ;  /* 0x000000010400788c */ /* 0x000fd6000bf65070 */
.L_x_8:
[----:B------:R-:W3:Y:S02]  /*04e0*/  SHFL.IDX PT, R3, R236, RZ, 0x1f ;  /* 0x00001fffec037589 */ /* 0x000ee400000e0000 */
[----:B---3--:R-:W-:-:S13]  /*04f0*/  ISETP.NE.AND P0, PT, R3, RZ, PT ;  /* 0x000000ff0300720c */ /* 0x008fda0003f05270 */
[----:B------:R-:W-:Y:S05]  /*0500*/  @P0 BRA `(.L_x_9) ;  /* 0x0000000000ec0947 */ /* 0x000fea0003800000 */
[----:B------:R-:W-:Y:S01]  /*0510*/  ELECT P0, URZ, PT ;  /* 0x0000000000ff782f */ /* 0x000fe20003800000 */
[----:B------:R-:W-:-:S12]  /*0520*/  BSSY.RECONVERGENT B0, `(.L_x_9) ;  /* 0x0000039000007945 */ /* 0x000fd80003800200 */
[----:B------:R-:W-:Y:S05]  /*0530*/  @!P0 BRA `(.L_x_10) ;  /* 0x0000000000dc8947 */ /* 0x000fea0003800000 */
[----:B------:R-:W3:Y:S01]  /*0540*/  S2UR UR4, SR_CgaCtaId ;  /* 0x00000000000479c3 */ /* 0x000ee20000008800 */
[----:B------:R-:W-:Y:S01]  /*0550*/  UMOV UR5, 0x400 ;  /* 0x0000040000057882 */ /* 0x000fe20000000000 */
[----:B------:R-:W-:Y:S01]  /*0560*/  UMOV UR8, 0x1 ;  /* 0x0000000100087882 */ /* 0x000fe20000000000 */
[----:B------:R-:W-:Y:S01]  /*0570*/  UMOV UR6, 0x2 ;  /* 0x0000000200067882 */ /* 0x000fe20000000000 */
[----:B------:R-:W-:-:S04]  /*0580*/  UIADD3 UR8, UPT, UPT, -UR8, 0x100000, URZ ;  /* 0x0010000008087890 */ /* 0x000fc8000fffe1ff */
[----:B------:R-:W-:Y:S02]  /*0590*/  USHF.L.U32 UR9, UR8, 0xb, URZ ;  /* 0x0000000b08097899 */ /* 0x000fe400080006ff */
[----:B------:R-:W-:Y:S02]  /*05a0*/  USHF.L.U32 UR8, UR8, 0x1, URZ ;  /* 0x0000000108087899 */ /* 0x000fe400080006ff */
[----:B------:R-:W-:-:S04]  /*05b0*/  UIADD3 UR6, UPT, UPT, -UR6, 0x100000, URZ ;  /* 0x0010000006067890 */ /* 0x000fc8000fffe1ff */
[----:B------:R-:W-:Y:S02]  /*05c0*/  USHF.L.U32 UR7, UR6, 0xb, URZ ;  /* 0x0000000b06077899 */ /* 0x000fe400080006ff */
[----:B------:R-:W-:Y:S02]  /*05d0*/  USHF.L.U32 UR6, UR6, 0x1, URZ ;  /* 0x0000000106067899 */ /* 0x000fe400080006ff */
[----:B---3--:R-:W-:Y:S01]  /*05e0*/  ULEA UR4, UR4, UR5, 0x18 ;  /* 0x0000000504047291 */ /* 0x008fe2000f8ec0ff */
[----:B------:R-:W3:Y:S11]  /*05f0*/  FENCE.VIEW.ASYNC.S ;  /* 0x00000000000073c6 */ /* 0x000ef60000000000 */
[----:B---3--:R3:W4:Y:S01]  /*0600*/  SYNCS.EXCH.64 URZ, [UR4], UR8 ;  /* 0x0000000804ff75b2 */ /* 0x0087220008000100 */
[----:B------:R3:W1:Y:S01]  /*0610*/  SYNCS.EXCH.64 URZ, [UR4+0xa8], UR6 ;  /* 0x0000a80604ff75b2 */ /* 0x0006620008000100 */
        /* <DEDUP_REMOVED lines=39> */
[----:B------:R3:W1:Y:S02]  /*0890*/  SYNCS.EXCH.64 URZ, [UR4+0x148], UR6 ;  /* 0x0001480604ff75b2 */ /* 0x0006640008000100 */
[----:B---34-:R-:W-:Y:S01]  /*08a0*/  NOP ;  /* 0x0000000000007918 */ /* 0x018fe20000000000 */
.L_x_10:
[----:B------:R-:W-:Y:S05]  /*08b0*/  BSYNC.RECONVERGENT B0 ;  /* 0x0000000000007941 */ /* 0x000fea0003800200 */
.L_x_9:
[----:B------:R-:W3:Y:S01]  /*08c0*/  SHFL.IDX PT, R3, R236, RZ, 0x1f ;  /* 0x00001fffec037589 */ /* 0x000ee200000e0000 */
[----:B------:R-:W-:Y:S01]  /*08d0*/  NOP ;  /* 0x0000000000007918 */ /* 0x000fe20000000000 */
[----:B---3--:R-:W-:-:S13]  /*08e0*/  ISETP.NE.AND P0, PT, R3, 0x1, PT ;  /* 0x000000010300780c */ /* 0x008fda0003f05270 */
[----:B------:R-:W-:Y:S05]  /*08f0*/  @P0 BRA `(.L_x_11) ;  /* 0x0000000000400947 */ /* 0x000fea0003800000 */
        /* <DEDUP_REMOVED lines=9> */
[----:B------:R-:W-:Y:S01]  /*0990*/  USHF.L.U32 UR6, UR6, 0x1, URZ ;  /* 0x0000000106067899 */ /* 0x000fe200080006ff */
[----:B------:R-:W-:Y:S01]  /*09a0*/  ELECT P0, URZ, PT ;  /* 0x0000000000ff782f */ /* 0x000fe20003800000 */
[----:B---3--:R-:W-:Y:S01]  /*09b0*/  ULEA UR4, UR4, UR5, 0x18 ;  /* 0x0000000504047291 */ /* 0x008fe2000f8ec0ff */
[----:B------:R-:W3:Y:S11]  /*09c0*/  FENCE.VIEW.ASYNC.S ;  /* 0x00000000000073c6 */ /* 0x000ef60000000000 */
[----:B---3--:R3:W4:Y:S01]  /*09d0*/  SYNCS.EXCH.64 URZ, [UR4+0x150], UR8 ;  /* 0x0001500804ff75b2 */ /* 0x0087220008000100 */
[----:B------:R3:W1:Y:S01]  /*09e0*/  SYNCS.EXCH.64 URZ, [UR4+0x158], UR6 ;  /* 0x0001580604ff75b2 */ /* 0x0006620008000100 */
[----:B------:R-:W-:Y:S01]  /*09f0*/  NOP ;  /* 0x0000000000007918 */ /* 0x000fe20000000000 */
.L_x_11:
[----:B------:R-:W2:Y:S01]  /*0a00*/  SHFL.IDX PT, R3, R236, RZ, 0x1f ;  /* 0x00001fffec037589 */ /* 0x000ea200000e0000 */
[----:B------:R-:W-:Y:S01]  /*0a10*/  NOP ;  /* 0x0000000000007918 */ /* 0x000fe20000000000 */
[----:B--2---:R-:W-:-:S13]  /*0a20*/  ISETP.NE.AND P0, PT, R3, 0x3, PT ;  /* 0x000000030300780c */ /* 0x004fda0003f05270 */
[----:B------:R-:W-:Y:S05]  /*0a30*/  @P0 BRA `(.L_x_12) ;  /* 0x0000000000300947 */ /* 0x000fea0003800000 */
[----:B---3--:R-:W2:Y:S01]  /*0a40*/  S2UR UR4, SR_CgaCtaId ;  /* 0x00000000000479c3 */ /* 0x008ea20000008800 */
[----:B------:R-:W-:Y:S01]  /*0a50*/  UMOV UR6, 0x400 ;  /* 0x0000040000067882 */ /* 0x000fe20000000000 */
[----:B------:R-:W-:Y:S01]  /*0a60*/  UMOV UR5, 0x20 ;  /* 0x0000002000057882 */ /* 0x000fe20000000000 */
[----:B------:R-:W-:Y:S01]  /*0a70*/  ELECT P0, URZ, PT ;  /* 0x0000000000ff782f */ /* 0x000fe20003800000 */
[----:B--2---:R-:W-:Y:S02]  /*0a80*/  ULEA UR6, UR4, UR6, 0x18 ;  /* 0x0000000604067291 */ /* 0x004fe4000f8ec0ff */
[----:B------:R-:W-:-:S04]  /*0a90*/  UIADD3 UR4, UPT, UPT, -UR5, 0x100000, URZ ;  /* 0x0010000005047890 */ /* 0x000fc8000fffe1ff */
[----:B------:R-:W-:Y:S02]  /*0aa0*/  USHF.L.U32 UR5, UR4, 0xb, URZ ;  /* 0x0000000b04057899 */ /* 0x000fe400080006ff */
[----:B------:R-:W-:Y:S01]  /*0ab0*/  USHF.L.U32 UR4, UR4, 0x1, URZ ;  /* 0x0000000104047899 */ /* 0x000fe200080006ff */
[----:B------:R-:W2:Y:S11]  /*0ac0*/  FENCE.VIEW.ASYNC.S ;  /* 0x00000000000073c6 */ /* 0x000eb60000000000 */
[----:B--2---:R2:W3:Y:S01]  /*0ad0*/  SYNCS.EXCH.64 URZ, [UR6+0x160], UR4 ;  /* 0x0001600406ff75b2 */ /* 0x0044e20008000100 */
[----:B------:R2:W1:Y:S01]  /*0ae0*/  SYNCS.EXCH.64 URZ, [UR6+0x168], UR4 ;  /* 0x0001680406ff75b2 */ /* 0x0004620008000100 */
[----:B------:R-:W-:Y:S01]  /*0af0*/  NOP ;  /* 0x0000000000007918 */ /* 0x000fe20000000000 */
.L_x_12:
[----:B------:R-:W4:Y:S01]  /*0b00*/  SHFL.IDX PT, R3, R236, RZ, 0x1f ;  /* 0x00001fffec037589 */ /* 0x000f2200000e0000 */
[----:B------:R-:W-:Y:S01]  /*0b10*/  NOP ;  /* 0x0000000000007918 */ /* 0x000fe20000000000 */
[----:B----4-:R-:W-:-:S13]  /*0b20*/  ISETP.NE.AND P0, PT, R3, 0x4, PT ;  /* 0x000000040300780c */ /* 0x010fda0003f05270 */
[----:B------:R-:W-:Y:S05]  /*0b30*/  @P0 BRA `(.L_x_13) ;  /* 0x00000000004c0947 */ /* 0x000fea0003800000 */
[----:B--23--:R-:W2:Y:S01]  /*0b40*/  S2UR UR6, SR_CgaCtaId ;  /* 0x00000000000679c3 */ /* 0x00cea20000008800 */
[----:B------:R-:W-:Y:S01]  /*0b50*/  UMOV UR4, 0x1e0 ;  /* 0x000001e000047882 */ /* 0x000fe20000000000 */
[----:B------:R-:W-:Y:S01]  /*0b60*/  UMOV UR5, 0x400 ;  /* 0x0000040000057882 */ /* 0x000fe20000000000 */
[----:B------:R-:W-:Y:S01]  /*0b70*/  USEL UR4, UR4, 0x1a0, UP3 ;  /* 0x000001a004047887 */ /* 0x000fe20009800000 */
[----:B------:R-:W-:Y:S01]  /*0b80*/  UMOV UR8, 0x1 ;  /* 0x0000000100087882 */ /* 0x000fe20000000000 */
[----:B------:R-:W-:Y:S01]  /*0b90*/  ELECT P0, URZ, PT ;  /* 0x0000000000ff782f */ /* 0x000fe20003800000 */
[----:B------:R-:W-:-:S04]  /*0ba0*/  UIADD3 UR8, UPT, UPT, -UR8, 0x100000, URZ ;  /* 0x0010000008087890 */ /* 0x000fc8000fffe1ff */
[----:B------:R-:W-:Y:S02]  /*0bb0*/  USHF.L.U32 UR9, UR8, 0xb, URZ ;  /* 0x0000000b08097899 */ /* 0x000fe400080006ff */
[----:B------:R-:W-:Y:S02]  /*0bc0*/  USHF.L.U32 UR8, UR8, 0x1, URZ ;  /* 0x0000000108087899 */ /* 0x000fe400080006ff */
[----:B--2---:R-:W-:Y:S02]  /*0bd0*/  ULEA UR6, UR6, UR5, 0x18 ;  /* 0x0000000506067291 */ /* 0x004fe4000f8ec0ff */
[----:B------:R-:W-:-:S04]  /*0be0*/  UIADD3 UR4, UPT, UPT, -UR4, 0x100000, URZ ;  /* 0x0010000004047890 */ /* 0x000fc8000fffe1ff */
[----:B------:R-:W-:Y:S02]  /*0bf0*/  USHF.L.U32 UR5, UR4, 0xb, URZ ;  /* 0x0000000b04057899 */ /* 0x000fe400080006ff */
[----:B------:R-:W-:Y:S01]  /*0c00*/  USHF.L.U32 UR4, UR4, 0x1, URZ ;  /* 0x0000000104047899 */ /* 0x000fe200080006ff */
[----:B------:R-:W2:Y:S03]  /*0c10*/  FENCE.VIEW.ASYNC.S ;  /* 0x00000000000073c6 */ /* 0x000ea60000000000 */
[----:B--2---:R4:W2:Y:S08]  /*0c20*/  SYNCS.EXCH.64 URZ, [UR6+0x170], UR8 ;  /* 0x0001700806ff75b2 */ /* 0x0048b00008000100 */
[----:B------:R4:W3:Y:S01]  /*0c30*/  SYNCS.EXCH.64 URZ, [UR6+0x180], UR4 ;  /* 0x0001800406ff75b2 */ /* 0x0008e20008000100 */
[----:B------:R4:W1:Y:S01]  /*0c40*/  SYNCS.EXCH.64 URZ, [UR6+0x178], UR8 ;  /* 0x0001780806ff75b2 */ /* 0x0008620008000100 */
[----:B------:R4:W1:Y:S02]  /*0c50*/  SYNCS.EXCH.64 URZ, [UR6+0x188], UR4 ;  /* 0x0001880406ff75b2 */ /* 0x0008640008000100 */
[----:B----4-:R-:W-:Y:S01]  /*0c60*/  NOP ;  /* 0x0000000000007918 */ /* 0x010fe20000000000 */
.L_x_13:
[----:B------:R-:W4:Y:S01]  /*0c70*/  SHFL.IDX PT, R3, R236, RZ, 0x1f ;  /* 0x00001fffec037589 */ /* 0x000f2200000e0000 */
[----:B------:R-:W-:Y:S01]  /*0c80*/  NOP ;  /* 0x0000000000007918 */ /* 0x000fe20000000000 */
[----:B----4-:R-:W-:-:S13]  /*0c90*/  ISETP.NE.AND P0, PT, R3, 0x5, PT ;  /* 0x000000050300780c */ /* 0x010fda0003f05270 */
[----:B------:R-:W-:Y:S05]  /*0ca0*/  @P0 BRA `(.L_x_14) ;  /* 0x0000000000580947 */ /* 0x000fea0003800000 */
[----:B--23--:R-:W2:Y:S01]  /*0cb0*/  S2UR UR4, SR_CgaCtaId ;  /* 0x00000000000479c3 */ /* 0x00cea20000008800 */
        /* <DEDUP_REMOVED lines=10> */
[----:B--2---:R-:W-:Y:S01]  /*0d60*/  ULEA UR4, UR4, UR5, 0x18 ;  /* 0x0000000504047291 */ /* 0x004fe2000f8ec0ff */
[----:B------:R-:W2:Y:S11]  /*0d70*/  FENCE.VIEW.ASYNC.S ;  /* 0x00000000000073c6 */ /* 0x000eb60000000000 */
[----:B--2---:R4:W2:Y:S01]  /*0d80*/  SYNCS.EXCH.64 URZ, [UR4+0x190], UR8 ;  /* 0x0001900804ff75b2 */ /* 0x0048a20008000100 */
[----:B------:R4:W3:Y:S01]  /*0d90*/  SYNCS.EXCH.64 URZ, [UR4+0x1b0], UR6 ;  /* 0x0001b00604ff75b2 */ /* 0x0008e20008000100 */
[----:B------:R4:W1:Y:S01]  /*0da0*/  SYNCS.EXCH.64 URZ, [UR4+0x198], UR8 ;  /* 0x0001980804ff75b2 */ /* 0x0008620008000100 */
[----:B------:R4:W1:Y:S01]  /*0db0*/  SYNCS.EXCH.64 URZ, [UR4+0x1b8], UR6 ;  /* 0x0001b80604ff75b2 */ /* 0x0008620008000100 */
[----:B------:R4:W1:Y:S01]  /*0dc0*/  SYNCS.EXCH.64 URZ, [UR4+0x1a0], UR8 ;  /* 0x0001a00804ff75b2 */ /* 0x0008620008000100 */
[----:B------:R4:W1:Y:S01]  /*0dd0*/  SYNCS.EXCH.64 URZ, [UR4+0x1c0], UR6 ;  /* 0x0001c00604ff75b2 */ /* 0x0008620008000100 */
[----:B------:R4:W1:Y:S01]  /*0de0*/  SYNCS.EXCH.64 URZ, [UR4+0x1a8], UR8 ;  /* 0x0001a80804ff75b2 */ /* 0x0008620008000100 */
[----:B------:R4:W1:Y:S02]  /*0df0*/  SYNCS.EXCH.64 URZ, [UR4+0x1c8], UR6 ;  /* 0x0001c80604ff75b2 */ /* 0x0008640008000100 */
[----:B----4-:R-:W-:Y:S01]  /*0e00*/  NOP ;  /* 0x0000000000007918 */ /* 0x010fe20000000000 */
.L_x_14:
[----:B------:R-:W4:Y:S01]  /*0e10*/  SHFL.IDX PT, R3, R236, RZ, 0x1f ;  /* 0x00001fffec037589 */ /* 0x000f2200000e0000 */
[----:B------:R-:W1:Y:S01]  /*0e20*/  S2UR UR59, SR_CgaCtaId ;  /* 0x00000000003b79c3 */ /* 0x000e620000008800 */
[----:B------:R-:W-:Y:S01]  /*0e30*/  NOP ;  /* 0x0000000000007918 */ /* 0x000fe20000000000 */
[----:B----4-:R-:W-:-:S13]  /*0e40*/  ISETP.NE.AND P0, PT, R3, 0x3, PT ;  /* 0x000000030300780c */ /* 0x010fda0003f05270 */
[----:B-1----:R-:W-:Y:S05]  /*0e50*/  @P0 BRA `(.L_x_15) ;  /* 0x0000000000340947 */ /* 0x002fea0003800000 */
[----:B--23--:R-:W-:Y:S01]  /*0e60*/  UMOV UR4, 0x400 ;  /* 0x0000040000047882 */ /* 0x00cfe20000000000 */
[----:B------:R-:W-:Y:S01]  /*0e70*/  UMOV UR6, 0x20 ;  /* 0x0000002000067882 */ /* 0x000fe20000000000 */
[----:B------:R-:W-:Y:S02]  /*0e80*/  ULEA UR4, UR59, UR4, 0x18 ;  /* 0x000000043b047291 */ /* 0x000fe4000f8ec0ff */
[----:B------:R-:W-:-:S04]  /*0e90*/  UIADD3 UR6, UPT, UPT, -UR6, 0x100000, URZ ;  /* 0x0010000006067890 */ /* 0x000fc8000fffe1ff */
[----:B------:R-:W-:Y:S02]  /*0ea0*/  USHF.L.U32 UR7, UR6, 0xb, URZ ;  /* 0x0000000b06077899 */ /* 0x000fe400080006ff */
[----:B------:R-:W-:Y:S01]  /*0eb0*/  USHF.L.U32 UR6, UR6, 0x1, URZ ;  /* 0x0000000106067899 */ /* 0x000fe200080006ff */
[----:B------:R-:W-:Y:S01]  /*0ec0*/  ELECT P0, URZ, PT ;  /* 0x0000000000ff782f */ /* 0x000fe20003800000 */
[----:B------:R-:W1:Y:S10]  /*0ed0*/  FENCE.VIEW.ASYNC.S ;  /* 0x00000000000073c6 */ /* 0x000e740000000000 */
[----:B-1----:R1:W4:Y:S01]  /*0ee0*/  SYNCS.EXCH.64 URZ, [UR4+0x1d0], UR6 ;  /* 0x0001d00604ff75b2 */ /* 0x0023220008000100 */
[----:B------:R1:W2:Y:S01]  /*0ef0*/  SYNCS.EXCH.64 URZ, [UR4+0x1e0], UR6 ;  /* 0x0001e00604ff75b2 */ /* 0x0002a20008000100 */
[----:B------:R1:W3:Y:S01]  /*0f00*/  SYNCS.EXCH.64 URZ, [UR4+0x1d8], UR6 ;  /* 0x0001d80604ff75b2 */ /* 0x0002e20008000100 */
[----:B------:R1:W1:Y:S01]  /*0f10*/  SYNCS.EXCH.64 URZ, [UR4+0x1e8], UR6 ;  /* 0x0001e80604ff75b2 */ /* 0x0002620008000100 */
[----:B------:R-:W-:Y:S01]  /*0f20*/  NOP ;  /* 0x0000000000007918 */ /* 0x000fe20000000000 */
.L_x_15:
[----:B-123--:R-:W1:Y:S01]  /*0f30*/  LDCU UR4, c[0x0][0x36c] ;  /* 0x00006d80ff0477ac */ /* 0x00ee620008000800 */
[----:B------:R-:W-:Y:S01]  /*0f40*/  ISETP.NE.OR P3, PT, R0, 0x2, !P3 ;  /* 0x000000020000780c */ /* 0x000fe20005f65670 */
[----:B------:R-:W-:Y:S01]  /*0f50*/  NOP ;  /* 0x0000000000007918 */ /* 0x000fe20000000000 */
[----:B------:R-:W-:Y:S01]  /*0f60*/  LOP3.LUT R0, R2, 0x1f, RZ, 0xc0, !PT ;  /* 0x0000001f02007812 */ /* 0x000fe200078ec0ff */
[----:B------:R-:W-:Y:S02]  /*0f70*/  UISETP.NE.AND UP4, UPT, UR20, 0x2, UPT ;  /* 0x000000021400788c */ /* 0x000fe4000bf85270 */
[----:B------:R-:W-:Y:S02]  /*0f80*/  UISETP.NE.AND UP5, UPT, UR20, URZ, UPT ;  /* 0x000000ff1400728c */ /* 0x000fe4000bfa5270 */
[----:B-1----:R-:W-:-:S09]  /*0f90*/  UISETP.EQ.U32.AND UP6, UPT, UR4, 0x1, UPT ;  /* 0x000000010400788c */ /* 0x002fd2000bfc2070 */
[----:B------:R-:W-:Y:S05]  /*0fa0*/  BRA.U !UP6, `(.L_x_16) ;  /* 0x000000010e087547 */ /* 0x000fea000b800000 */
[----:B----4-:R-:W-:Y:S01]  /*0fb0*/  UCGABAR_ARV ;  /* 0x00000000000079c7 */ /* 0x010fe20008000000 */
[----:B------:R-:W-:Y:S05]  /*0fc0*/  BRA `(.L_x_17) ;  /* 0x0000000000047947 */ /* 0x000fea0003800000 */
.L_x_16:
[----:B----4-:R-:W-:Y:S01]  /*0fd0*/  NOP ;  /* 0x0000000000007918 */ /* 0x010fe20000000000 */
.L_x_17:
[----:B------:R-:W1:Y:S01]  /*0fe0*/  S2UR UR45, SR_CTAID.X ;  /* 0x00000000002d79c3 */ /* 0x000e620000002500 */
[----:B------:R-:W-:-:S05]  /*0ff0*/  CS2R.32 R4, SR_CgaSize ;  /* 0x0000000000047805 */ /* 0x000fca0000008a00 */
[----:B------:R-:W-:-:S05]  /*1000*/  IMAD R4, R4, -0xa0, RZ ;  /* 0xffffff6004047824 */ /* 0x000fca00078e02ff */
[----:B------:R-:W-:-:S14]  /*1010*/  R2UR UR5, R4 ;  /* 0x00000000040572ca */ /* 0x000fdc00000e0000 */
[----:B------:R-:W2:Y:S01]  /*1020*/  LDCU UR5, c[0x0][UR5+0x2b0] ;  /* 0x00005600050577ac */ /* 0x000ea20008000800 */
[----:B------:R-:W-:-:S05]  /*1030*/  CS2R.32 R4, SR_CgaSize ;  /* 0x0000000000047805 */ /* 0x000fca0000008a00 */
[----:B------:R-:W-:-:S05]  /*1040*/  IMAD R4, R4, -0xa0, RZ ;  /* 0xffffff6004047824 */ /* 0x000fca00078e02ff */
[----:B------:R-:W-:-:S14]  /*1050*/  R2UR UR4, R4 ;  /* 0x00000000040472ca */ /* 0x000fdc00000e0000 */
[----:B------:R-:W3:Y:S01]  /*1060*/  LDCU UR4, c[0x0][UR4+0x2b4] ;  /* 0x00005680040477ac */ /* 0x000ee20008000800 */
[----:B------:R-:W4:Y:S01]  /*1070*/  S2UR UR46, SR_CTAID.Y ;  /* 0x00000000002e79c3 */ /* 0x000f220000002600 */
[----:B------:R-:W-:-:S05]  /*1080*/  CS2R.32 R4, SR_CgaSize ;  /* 0x0000000000047805 */ /* 0x000fca0000008a00 */
[----:B------:R-:W-:-:S05]  /*1090*/  IMAD R4, R4, -0xa0, RZ ;  /* 0xffffff6004047824 */ /* 0x000fca00078e02ff */
[----:B------:R-:W-:-:S14]  /*10a0*/  R2UR UR57, R4 ;  /* 0x00000000043972ca */ /* 0x000fdc00000e0000 */
[----:B------:R-:W3:Y:S01]  /*10b0*/  LDCU UR57, c[0x0][UR57+0x2a0] ;  /* 0x00005400393977ac */ /* 0x000ee20008000800 */
[----:B------:R-:W-:-:S05]  /*10c0*/  CS2R.32 R4, SR_CgaSize ;  /* 0x0000000000047805 */ /* 0x000fca0000008a00 */
[----:B------:R-:W-:-:S05]  /*10d0*/  IMAD R4, R4, -0xa0, RZ ;  /* 0xffffff6004047824 */ /* 0x000fca00078e02ff */
[----:B------:R-:W-:-:S14]  /*10e0*/  R2UR UR56, R4 ;  /* 0x00000000043872ca */ /* 0x000fdc00000e0000 */
[----:B------:R-:W3:Y:S01]  /*10f0*/  LDCU UR56, c[0x0][UR56+0x2a4] ;  /* 0x00005480383877ac */ /* 0x000ee20008000800 */
[----:B------:R-:W3:Y:S01]  /*1100*/  LDCU UR21, c[0x0][0xb24] ;  /* 0x00016480ff1577ac */ /* 0x000ee20008000800 */
[----:B------:R-:W3:Y:S01]  /*1110*/  LDCU UR42, c[0x0][0xb24] ;  /* 0x00016480ff2a77ac */ /* 0x000ee20008000800 */
[----:B-1----:R-:W-:Y:S01]  /*1120*/  I2FP.F32.U32 R4, UR45 ;  /* 0x0000002d00047c45 */ /* 0x002fe20008201000 */
[----:B------:R-:W1:Y:S04]  /*1130*/  LDCU UR23, c[0x0][0xb30] ;  /* 0x00016600ff1777ac */ /* 0x000e680008000800 */
[----:B--2---:R-:W-:Y:S01]  /*1140*/  FMUL R4, R4, UR5 ;  /* 0x0000000504047c20 */ /* 0x004fe20008400000 */
[----:B----4-:R-:W-:-:S05]  /*1150*/  I2FP.F32.U32 R3, UR46 ;  /* 0x0000002e00037c45 */ /* 0x010fca0008201000 */
[----:B------:R-:W2:Y:S01]  /*1160*/  F2I.U32.TRUNC.NTZ R4, R4 ;  /* 0x0000000400047305 */ /* 0x000ea2000020f000 */
[----:B---3--:R-:W-:Y:S01]  /*1170*/  FMUL R3, R3, UR4 ;  /* 0x0000000403037c20 */ /* 0x008fe20008400000 */
[----:B------:R-:W-:-:S04]  /*1180*/  ULOP3.LUT UR4, UR59, 0x1, URZ, 0xc0, !UPT ;  /* 0x000000013b047892 */ /* 0x000fc8000f8ec0ff */
[----:B------:R-:W-:Y:S02]  /*1190*/  UISETP.NE.U32.AND UP0, UPT, UR4, 0x1, UPT ;  /* 0x000000010400788c */ /* 0x000fe4000bf05070 */
[----:B------:R-:W3:Y:S02]  /*11a0*/  F2I.U32.TRUNC.NTZ R3, R3 ;  /* 0x0000000300037305 */ /* 0x000ee4000020f000 */
[----:B------:R-:W-:Y:S01]  /*11b0*/  USEL UR4, URZ, 0xe00, UP0 ;  /* 0x00000e00ff047887 */ /* 0x000fe20008000000 */
[----:B--2---:R-:W-:Y:S02]  /*11c0*/  R2UR UR5, R4 ;  /* 0x00000000040572ca */ /* 0x004fe400000e0000 */
[----:B---3--:R-:W-:Y:S02]  /*11d0*/  R2UR UR7, R3 ;  /* 0x00000000030772ca */ /* 0x008fe400000e0000 */
[----:B------:R-:W-:-:S09]  /*11e0*/  PRMT R3, RZ, 0x7610, R3 ;  /* 0x00007610ff037816 */ /* 0x000fd20000000003 */
[----:B------:R-:W-:-:S04]  /*11f0*/  UIADD3 UR6, UPT, UPT, -UR5, URZ, URZ ;  /* 0x000000ff05067290 */ /* 0x000fc8000fffe1ff */
[----:B------:R-:W-:Y:S02]  /*1200*/  UIMAD UR57, UR57, UR6, UR45 ;  /* 0x00000006393972a4 */ /* 0x000fe4000f8e022d */
[----:B------:R-:W-:-:S04]  /*1210*/  UIADD3 UR5, UPT, UPT, -UR7, URZ, URZ ;  /* 0x000000ff07057290 */ /* 0x000fc8000fffe1ff */
[----:B------:R-:W-:Y:S01]  /*1220*/  UIMAD UR56, UR56, UR5, UR46 ;  /* 0x00000005383872a4 */ /* 0x000fe2000f8e022e */
[----:B-1----:R-:W-:Y:S11]  /*1230*/  BRA.U UP5, `(.L_x_18) ;  /* 0x0000000105247547 */ /* 0x002ff6000b800000 */
[----:B------:R-:W-:-:S04]  /*1240*/  UISETP.NE.AND UP0, UPT, UR56, URZ, UPT ;  /* 0x000000ff3800728c */ /* 0x000fc8000bf05270 */
[----:B------:R-:W-:-:S04]  /*1250*/  UISETP.EQ.OR UP0, UPT, UR57, URZ, !UP0 ;  /* 0x000000ff3900728c */ /* 0x000fc8000c702670 */
[----:B------:R-:W-:Y:S02]  /*1260*/  USEL UR6, URZ, 0x1, !UP0 ;  /* 0x00000001ff067887 */ /* 0x000fe4000c000000 */
[----:B------:R-:W-:-:S04]  /*1270*/  UISETP.NE.AND UP0, UPT, UR56, URZ, UPT ;  /* 0x000000ff3800728c */ /* 0x000fc8000bf05270 */
[----:B------:R-:W-:Y:S02]  /*1280*/  USEL UR5, URZ, 0x2, UP0 ;  /* 0x00000002ff057887 */ /* 0x000fe40008000000 */
[----:B------:R-:W-:-:S04]  /*1290*/  UISETP.NE.AND UP0, UPT, UR57, 0x1, UPT ;  /* 0x000000013900788c */ /* 0x000fc8000bf05270 */
[----:B------:R-:W-:-:S04]  /*12a0*/  USEL UR5, UR5, 0x2, UP0 ;  /* 0x0000000205057887 */ /* 0x000fc80008000000 */
[----:B------:R-:W-:-:S06]  /*12b0*/  UIADD3 UR5, UPT, UPT, UR6, UR5, URZ ;  /* 0x0000000506057290 */ /* 0x000fcc000fffe0ff */
[----:B------:R-:W-:-:S07]  /*12c0*/  MOV R3, UR5 ;  /* 0x0000000500037c02 */ /* 0x000fce0008000f00 */
.L_x_18:
[----:B------:R-:W1:Y:S01]  /*12d0*/  S2UR UR36, SR_CTAID.Z ;  /* 0x00000000002479c3 */ /* 0x000e620000002700 */
[----:B------:R-:W-:-:S09]  /*12e0*/  UISETP.GE.AND UP0, UPT, UR21, 0x1, UPT ;  /* 0x000000011500788c */ /* 0x000fd2000bf06270 */
[----:B------:R-:W-:Y:S05]  /*12f0*/  BRA.U !UP0, `(.L_x_19) ;  /* 0x0000000108d07547 */ /* 0x000fea000b800000 */
[----:B------:R-:W2:Y:S01]  /*1300*/  LDCU.128 UR12, c[0x0][0xb10] ;  /* 0x00016200ff0c77ac */ /* 0x000ea20008000c00 */
[----:B------:R-:W3:Y:S01]  /*1310*/  LDCU UR22, c[0x0][0xb0c] ;  /* 0x00016180ff1677ac */ /* 0x000ee20008000800 */
[----:B------:R-:W4:Y:S01]  /*1320*/  LDCU UR7, c[0x0][0x370] ;  /* 0x00006e00ff0777ac */ /* 0x000f220008000800 */
[----:B------:R-:W1:Y:S01]  /*1330*/  LDCU UR8, c[0x0][0x374] ;  /* 0x00006e80ff0877ac */ /* 0x000e620008000800 */
[----:B------:R-:W1:Y:S01]  /*1340*/  LDCU UR9, c[0x0][0xb20] ;  /* 0x00016400ff0977ac */ /* 0x000e620008000800 */
[----:B--2---:R-:W-:Y:S02]  /*1350*/  UIMAD.WIDE.U32 UR10, UR45, UR12, URZ ;  /* 0x0000000c2d0a72a5 */ /* 0x004fe4000f8e00ff */
[----:B---3--:R-:W-:Y:S02]  /*1360*/  UISETP.NE.AND UP0, UPT, UR22, 0x1, UPT ;  /* 0x000000011600788c */ /* 0x008fe4000bf05270 */
[----:B------:R-:W-:Y:S02]  /*1370*/  UIMAD.WIDE.U32 UR16, UR46, UR15, URZ ;  /* 0x0000000f2e1072a5 */ /* 0x000fe4000f8e00ff */
[----:B----4-:R-:W-:Y:S01]  /*1380*/  UIMAD.WIDE.U32 UR18, UR7, UR12, URZ ;  /* 0x0000000c071272a5 */ /* 0x010fe2000f8e00ff */
[----:B------:R-:W-:Y:S01]  /*1390*/  UMOV UR10, UR11 ;  /* 0x0000000b000a7c82 */ /* 0x000fe20008000000 */
[----:B------:R-:W-:-:S02]  /*13a0*/  UISETP.NE.AND UP1, UPT, UR21, 0x1, UPT ;  /* 0x000000011500788c */ /* 0x000fc4000bf25270 */
[----:B------:R-:W-:Y:S01]  /*13b0*/  USHF.R.U32.HI UR6, URZ, UR13, UR10 ;  /* 0x0000000dff067299 */ /* 0x000fe2000801160a */
[----:B------:R-:W2:Y:S02]  /*13c0*/  LDCU.64 UR10, c[0x0][0xb28] ;  /* 0x00016500ff0a77ac */ /* 0x000ea40008000a00 */
[----:B------:R-:W-:Y:S01]  /*13d0*/  UMOV UR18, UR19 ;  /* 0x0000001300127c82 */ /* 0x000fe20008000000 */
[----:B------:R-:W-:Y:S02]  /*13e0*/  USEL UR6, UR45, UR6, !UP0 ;  /* 0x000000062d067287 */ /* 0x000fe4000c000000 */
[----:B------:R-:W-:Y:S02]  /*13f0*/  @UP0 USHF.R.U32.HI UR7, URZ, UR13, UR18 ;  /* 0x0000000dff070299 */ /* 0x000fe40008011612 */
[----:B------:R-:W-:Y:S02]  /*1400*/  UISETP.NE.AND UP0, UPT, UR14, 0x1, UPT ;  /* 0x000000010e00788c */ /* 0x000fe4000bf05270 */
[----:B-1----:R-:W-:Y:S01]  /*1410*/  UIMAD.WIDE.U32 UR12, UR8, UR15, URZ ;  /* 0x0000000f080c72a5 */ /* 0x002fe2000f8e00ff */
[----:B------:R-:W-:-:S02]  /*1420*/  UMOV UR5, UR17 ;  /* 0x0000001100057c82 */ /* 0x000fc40008000000 */
[----:B------:R-:W-:-:S04]  /*1430*/  USHF.R.U32.HI UR5, URZ, UR9, UR5 ;  /* 0x00000009ff057299 */ /* 0x000fc80008011605 */
[----:B------:R-:W-:Y:S01]  /*1440*/  UMOV UR12, UR13 ;  /* 0x0000000d000c7c82 */ /* 0x000fe20008000000 */
[----:B--2---:R-:W-:Y:S02]  /*1450*/  UIMAD.WIDE.U32 UR16, UR7, UR10, URZ ;  /* 0x0000000a071072a5 */ /* 0x004fe4000f8e00ff */
[----:B------:R-:W-:Y:S02]  /*1460*/  @UP0 USHF.R.U32.HI UR8, URZ, UR9, UR12 ;  /* 0x00000009ff080299 */ /* 0x000fe4000801160c */
[----:B------:R-:W-:Y:S02]  /*1470*/  USEL UR5, UR46, UR5, !UP0 ;  /* 0x000000052e057287 */ /* 0x000fe4000c000000 */
[----:B------:R-:W-:Y:S01]  /*1480*/  UIMAD.WIDE.U32 UR12, UR8, UR10, URZ ;  /* 0x0000000a080c72a5 */ /* 0x000fe2000f8e00ff */
[----:B------:R-:W-:Y:S02]  /*1490*/  UMOV UR16, UR17 ;  /* 0x0000001100107c82 */ /* 0x000fe40008000000 */
[----:B------:R-:W-:-:S04]  /*14a0*/  @UP1 USHF.R.U32.HI UR7, URZ, UR11, UR16 ;  /* 0x0000000bff071299 */ /* 0x000fc80008011610 */
[----:B------:R-:W-:Y:S01]  /*14b0*/  UMOV UR12, UR13 ;  /* 0x0000000d000c7c82 */ /* 0x000fe20008000000 */
[----:B------:R-:W-:Y:S02]  /*14c0*/  UIMAD UR9, UR7, UR21, URZ ;  /* 0x00000015070972a4 */ /* 0x000fe4000f8e02ff */
[----:B------:R-:W-:Y:S02]  /*14d0*/  @UP1 USHF.R.U32.HI UR8, URZ, UR11, UR12 ;  /* 0x0000000bff081299 */ /* 0x000fe4000801160c */
[----:B------:R-:W-:Y:S02]  /*14e0*/  UIMAD.WIDE.U32 UR12, UR5, UR10, URZ ;  /* 0x0000000a050c72a5 */ /* 0x000fe4000f8e00ff */
[----:B------:R-:W-:Y:S02]  /*14f0*/  UIMAD UR8, UR8, UR21, URZ ;  /* 0x00000015080872a4 */ /* 0x000fe4000f8e02ff */
[----:B------:R-:W-:Y:S02]  /*1500*/  UIADD3 UR12, UPT, UPT, -UR6, URZ, URZ ;  /* 0x000000ff060c7290 */ /* 0x000fe4000fffe1ff */
[----:B------:R-:W-:-:S02]  /*1510*/  UISETP.GE.AND UP0, UPT, UR5, UR8, UPT ;  /* 0x000000080500728c */ /* 0x000fc4000bf06270 */
[----:B------:R-:W-:Y:S02]  /*1520*/  UIMAD UR45, UR22, UR12, UR45 ;  /* 0x0000000c162d72a4 */ /* 0x000fe4000f8e022d */
[----:B------:R-:W-:Y:S02]  /*1530*/  UISETP.GE.OR UP0, UPT, UR6, UR9, UP0 ;  /* 0x000000090600728c */ /* 0x000fe40008706670 */
[----:B------:R-:W-:-:S03]  /*1540*/  UIMAD.WIDE.U32 UR8, UR6, UR10, URZ ;  /* 0x0000000a060872a5 */ /* 0x000fc6000f8e00ff */
[----:B------:R-:W-:Y:S02]  /*1550*/  UMOV UR10, UR13 ;  /* 0x0000000d000a7c82 */ /* 0x000fe40008000000 */
[----:B------:R-:W-:-:S04]  /*1560*/  USHF.R.U32.HI UR10, URZ, UR11, UR10 ;  /* 0x0000000bff0a7299 */ /* 0x000fc8000801160a */
[----:B------:R-:W-:Y:S02]  /*1570*/  USEL UR8, UR5, UR10, !UP1 ;  /* 0x0000000a05087287 */ /* 0x000fe4000c800000 */
[----:B------:R-:W-:Y:S02]  /*1580*/  @!UP0 USHF.R.U32.HI UR9, URZ, UR11, UR9 ;  /* 0x0000000bff098299 */ /* 0x000fe40008011609 */
[----:B------:R-:W-:Y:S02]  /*1590*/  UIADD3 UR10, UPT, UPT, -UR8, URZ, URZ ;  /* 0x000000ff080a7290 */ /* 0x000fe4000fffe1ff */
[----:B------:R-:W-:Y:S02]  /*15a0*/  @!UP0 USEL UR9, UR6, UR9, !UP1 ;  /* 0x0000000906098287 */ /* 0x000fe4000c800000 */
[----:B------:R-:W-:Y:S02]  /*15b0*/  UIMAD UR10, UR21, UR10, UR5 ;  /* 0x0000000a150a72a4 */ /* 0x000fe4000f8e0205 */
[----:B------:R-:W-:-:S02]  /*15c0*/  UIADD3 UR11, UPT, UPT, -UR5, URZ, URZ ;  /* 0x000000ff050b7290 */ /* 0x000fc4000fffe1ff */
[----:B------:R-:W-:Y:S02]  /*15d0*/  @!UP0 UIMAD UR7, UR10, UR7, UR9 ;  /* 0x000000070a0782a4 */ /* 0x000fe4000f8e0209 */
[----:B------:R-:W-:Y:S02]  /*15e0*/  @!UP0 UIADD3 UR8, UPT, UPT, UR8, -UR9, URZ ;  /* 0x8000000908088290 */ /* 0x000fe4000fffe0ff */
[----:B------:R-:W-:Y:S02]  /*15f0*/  UIMAD UR11, UR14, UR11, UR46 ;  /* 0x0000000b0e0b72a4 */ /* 0x000fe4000f8e022e */
[----:B------:R-:W-:-:S03]  /*1600*/  @!UP0 UIMAD UR5, UR8, UR21, UR6 ;  /* 0x00000015080582a4 */ /* 0x000fc6000f8e0206 */
[----:B------:R-:W-:Y:S01]  /*1610*/  @!UP0 UMOV UR6, UR7 ;  /* 0x0000000700068c82 */ /* 0x000fe20008000000 */
[----:B------:R-:W-:Y:S02]  /*1620*/  UIMAD UR46, UR5, UR14, UR11 ;  /* 0x0000000e052e72a4 */ /* 0x000fe4000f8e020b */
[----:B------:R-:W-:-:S12]  /*1630*/  UIMAD UR45, UR6, UR22, UR45 ;  /* 0x00000016062d72a4 */ /* 0x000fd8000f8e022d */
.L_x_19:
[----:B------:R-:W-:-:S09]  /*1640*/  UISETP.NE.AND UP0, UPT, UR23, 0x1, UPT ;  /* 0x000000011700788c */ /* 0x000fd2000bf05270 */
[----:B------:R-:W-:Y:S05]  /*1650*/  BRA.U UP0, `(.L_x_20) ;  /* 0x0000000100447547 */ /* 0x000fea000b800000 */
[----:B------:R-:W2:Y:S01]  /*1660*/  LDCU.128 UR8, c[0x0][0xb10] ;  /* 0x00016200ff0877ac */ /* 0x000ea20008000c00 */
[----:B------:R-:W3:Y:S01]  /*1670*/  LDCU UR14, c[0x0][0xb0c] ;  /* 0x00016180ff0e77ac */ /* 0x000ee20008000800 */
[----:B------:R-:W4:Y:S01]  /*1680*/  LDCU UR15, c[0x0][0xb20] ;  /* 0x00016400ff0f77ac */ /* 0x000f220008000800 */
[----:B--2---:R-:W-:Y:S02]  /*1690*/  UIMAD.WIDE.U32 UR6, UR45, UR8, URZ ;  /* 0x000000082d0672a5 */ /* 0x004fe4000f8e00ff */
[----:B------:R-:W-:Y:S02]  /*16a0*/  UIMAD.WIDE.U32 UR12, UR46, UR11, URZ ;  /* 0x0000000b2e0c72a5 */ /* 0x000fe4000f8e00ff */
[----:B---3--:R-:W-:-:S03]  /*16b0*/  UISETP.NE.AND UP0, UPT, UR14, 0x1, UPT ;  /* 0x000000010e00788c */ /* 0x008fc6000bf05270 */
[----:B------:R-:W-:Y:S02]  /*16c0*/  UMOV UR6, UR7 ;  /* 0x0000000700067c82 */ /* 0x000fe40008000000 */
[----:B------:R-:W-:Y:S01]  /*16d0*/  USHF.R.U32.HI UR6, URZ, UR9, UR6 ;  /* 0x00000009ff067299 */ /* 0x000fe20008011606 */
[----:B------:R-:W-:-:S03]  /*16e0*/  UMOV UR5, UR13 ;  /* 0x0000000d00057c82 */ /* 0x000fc60008000000 */
[----:B------:R-:W-:Y:S02]  /*16f0*/  USEL UR6, UR45, UR6, !UP0 ;  /* 0x000000062d067287 */ /* 0x000fe4000c000000 */
[----:B------:R-:W-:Y:S02]  /*1700*/  UISETP.NE.AND UP0, UPT, UR10, 0x1, UPT ;  /* 0x000000010a00788c */ /* 0x000fe4000bf05270 */
[----:B----4-:R-:W-:-:S04]  /*1710*/  USHF.R.U32.HI UR5, URZ, UR15, UR5 ;  /* 0x0000000fff057299 */ /* 0x010fc80008011605 */
[----:B------:R-:W-:-:S04]  /*1720*/  USEL UR5, UR46, UR5, !UP0 ;  /* 0x000000052e057287 */ /* 0x000fc8000c000000 */
[----:B------:R-:W-:Y:S02]  /*1730*/  UIADD3 UR7, UPT, UPT, UR6, -UR5, URZ ;  /* 0x8000000506077290 */ /* 0x000fe4000fffe0ff */
[----:B------:R-:W-:Y:S02]  /*1740*/  UIADD3 UR5, UPT, UPT, -UR6, UR5, URZ ;  /* 0x0000000506057290 */ /* 0x000fe4000fffe1ff */
[----:B------:R-:W-:Y:S02]  /*1750*/  UIMAD UR46, UR7, UR10, UR46 ;  /* 0x0000000a072e72a4 */ /* 0x000fe4000f8e022e */
[----:B------:R-:W-:-:S12]  /*1760*/  UIMAD UR45, UR5, UR14, UR45 ;  /* 0x0000000e052d72a4 */ /* 0x000fd8000f8e022d */
.L_x_20:
[----:B------:R-:W-:Y:S01]  /*1770*/  UISETP.NE.AND UP0, UPT, UR20, 0x2, UPT ;  /* 0x000000021400788c */ /* 0x000fe2000bf05270 */
[----:B------:R-:W-:Y:S09]  /*1780*/  BRA.U !UP6, `(.L_x_21) ;  /* 0x000000010e0c7547 */ /* 0x000ff2000b800000 */
[----:B------:R-:W-:Y:S01]  /*1790*/  UCGABAR_WAIT ;  /* 0x0000000000007dc7 */ /* 0x000fe20008000000 */
[----:B------:R-:W-:Y:S01]  /*17a0*/  CCTL.IVALL ;  /* 0x00000000ff00798f */ /* 0x000fe20002000000 */
[----:B------:R-:W-:Y:S05]  /*17b0*/  BRA `(.L_x_22) ;  /* 0x0000000000047947 */ /* 0x000fea0003800000 */
.L_x_21:
[----:B------:R-:W-:Y:S06]  /*17c0*/  BAR.SYNC.DEFER_BLOCKING 0x0 ;  /* 0x0000000000007b1d */ /* 0x000fec0000010000 */
.L_x_22:
[----:B------:R-:W-:Y:S05]  /*17d0*/  BRA.U UP0, `(.L_x_23) ;  /* 0x0000001d00147547 */ /* 0x000fea000b800000 */
[----:B------:R-:W2:Y:S01]  /*17e0*/  LDCU UR7, c[0x0][0x38c] ;  /* 0x00007180ff0777ac */ /* 0x000ea20008000800 */
[----:B------:R-:W-:Y:S01]  /*17f0*/  PLOP3.LUT P1, PT, PT, PT, UP3, 0x80, 0x8 ;  /* 0x000000000008781c */ /* 0x000fe20003f2f038 */
[----:B------:R-:W-:Y:S01]  /*1800*/  IMAD.MOV.U32 R12, RZ, RZ, 0x1 ;  /* 0x00000001ff0c7424 */ /* 0x000fe200078e00ff */
[----:B------:R-:W-:Y:S01]  /*1810*/  ISETP.EQ.OR P2, PT, R0, RZ, P3 ;  /* 0x000000ff0000720c */ /* 0x000fe20001f42670 */
[----:B------:R-:W-:Y:S01]  /*1820*/  UMOV UR8, 0x400 ;  /* 0x0000040000087882 */ /* 0x000fe20000000000 */
[----:B------:R-:W-:Y:S01]  /*1830*/  UISETP.NE.AND UP1, UPT, UR20, URZ, UPT ;  /* 0x000000ff1400728c */ /* 0x000fe2000bf25270 */
[----:B------:R-:W-:Y:S01]  /*1840*/  PLOP3.LUT P1, PT, P1, PT, PT, 0x8, 0x80 ;  /* 0x000000000080781c */ /* 0x000fe20000f2e170 */
[----:B------:R-:W-:Y:S01]  /*1850*/  USEL UR26, URZ, 0x1, UP4 ;  /* 0x00000001ff1a7887 */ /* 0x000fe2000a000000 */
[----:B------:R-:W-:Y:S01]  /*1860*/  CS2R R10, SRZ ;  /* 0x00000000000a7805 */ /* 0x000fe2000001ff00 */
[----:B------:R-:W-:Y:S01]  /*1870*/  IMAD.MOV.U32 R9, RZ, RZ, RZ ;  /* 0x000000ffff097224 */ /* 0x000fe200078e00ff */
[----:B------:R-:W3:Y:S01]  /*1880*/  LDCU UR40, c[0x0][0x370] ;  /* 0x00006e00ff2877ac */ /* 0x000ee20008000800 */
[----:B------:R-:W-:Y:S01]  /*1890*/  IMAD.MOV.U32 R8, RZ, RZ, 0x1 ;  /* 0x00000001ff087424 */ /* 0x000fe200078e00ff */
[----:B------:R-:W4:Y:S01]  /*18a0*/  LDCU.64 UR28, c[0x0][0x348] ;  /* 0x00006900ff1c77ac */ /* 0x000f220008000a00 */
[----:B--2---:R-:W-:-:S02]  /*18b0*/  UIADD3 UR6, UPT, UPT, UR7, 0x1f, URZ ;  /* 0x0000001f07067890 */ /* 0x004fc4000fffe0ff */
[----:B------:R-:W-:Y:S02]  /*18c0*/  USHF.R.U32.HI UR47, URZ, 0x5, UR4 ;  /* 0x00000005ff2f7899 */ /* 0x000fe40008011604 */
[----:B------:R-:W-:Y:S02]  /*18d0*/  USHF.R.S32.HI UR5, URZ, 0x1f, UR6 ;  /* 0x0000001fff057899 */ /* 0x000fe40008011406 */
[----:B------:R-:W-:Y:S02]  /*18e0*/  UIADD3 UR48, UPT, UPT, UR7, 0x3e, URZ ;  /* 0x0000003e07307890 */ /* 0x000fe4000fffe0ff */
[----:B------:R-:W-:Y:S02]  /*18f0*/  ULEA.HI UR5, UR5, UR6, URZ, 0x5 ;  /* 0x0000000605057291 */ /* 0x000fe4000f8f28ff */
[----:B------:R-:W-:Y:S02]  /*1900*/  ULEA UR6, UR59, UR8, 0x18 ;  /* 0x000000083b067291 */ /* 0x000fe4000f8ec0ff */
[----:B------:R-:W-:-:S02]  /*1910*/  USHF.R.S32.HI UR43, URZ, 0x5, UR5 ;  /* 0x00000005ff2b7899 */ /* 0x000fc40008011405 */
[----:B------:R-:W-:Y:S02]  /*1920*/  UIADD3 UR5, UPT, UPT, UR7, -0x1, URZ ;  /* 0xffffffff07057890 */ /* 0x000fe4000fffe0ff */
[----:B------:R-:W-:Y:S02]  /*1930*/  UISETP.LT.U32.AND UP0, UPT, UR43, 0x15, UPT ;  /* 0x000000152b00788c */ /* 0x000fe4000bf01070 */
[----:B------:R-:W-:Y:S02]  /*1940*/  UISETP.GE.U32.AND UP2, UPT, UR5, -0x3f, UPT ;  /* 0xffffffc10500788c */ /* 0x000fe4000bf46070 */
[----:B------:R-:W-:Y:S01]  /*1950*/  USEL UR41, UR43, 0x15, UP0 ;  /* 0x000000152b297887 */ /* 0x000fe20008000000 */
[----:B------:R-:W2:Y:S03]  /*1960*/  LDCU UR39, c[0x0][0x374] ;  /* 0x00006e80ff2777ac */ /* 0x000ea60008000800 */
[----:B------:R-:W-:-:S02]  /*1970*/  UIADD3 UR21, UPT, UPT, UR41, -0x1, URZ ;  /* 0xffffffff29157890 */ /* 0x000fc4000fffe0ff */
[----:B------:R-:W-:-:S03]  /*1980*/  USEL UR26, UR26, 0x2, UP1 ;  /* 0x000000021a1a7887 */ /* 0x000fc60008800000 */
[----:B------:R-:W-:Y:S02]  /*1990*/  @UP2 UIADD3 UR21, UPT, UPT, UR41, URZ, URZ ;  /* 0x000000ff29152290 */ /* 0x000fe4000fffe0ff */
[----:B------:R-:W-:Y:S02]  /*19a0*/  UIADD3 UR5, UPT, UPT, UR6, 0x11c00, UR4 ;  /* 0x00011c0006057890 */ /* 0x000fe4000fffe004 */
[----:B------:R-:W-:Y:S02]  /*19b0*/  UIADD3 UR44, UPT, UPT, UR43, -UR41, URZ ;  /* 0x800000292b2c7290 */ /* 0x000fe4000fffe0ff */
[----:B------:R-:W-:Y:S01]  /*19c0*/  UIADD3 UR21, UPT, UPT, UR21, 0x1, URZ ;  /* 0x0000000115157890 */ /* 0x000fe2000fffe0ff */
[----:B---34-:R-:W-:-:S11]  /*19d0*/  UMOV UR13, URZ ;  /* 0x000000ff000d7c82 */ /* 0x018fd60008000000 */
.L_x_43:
[----:B------:R-:W-:-:S09]  /*19e0*/  UISETP.NE.AND UP0, UPT, UR59, URZ, UPT ;  /* 0x000000ff3b00728c */ /* 0x000fd2000bf05270 */
[----:B-1----:R-:W-:Y:S05]  /*19f0*/  BRA.U UP0, `(.L_x_24) ;  /* 0x0000000100287547 */ /* 0x002fea000b800000 */
[----:B------:R-:W-:Y:S02]  /*1a00*/  LEA R0, R9, UR6, 0x3 ;  /* 0x0000000609007c11 */ /* 0x000fe4000f8e18ff */
[----:B------:R-:W-:-:S04]  /*1a10*/  SHF.L.U32 R3, R8, 0x1f, RZ ;  /* 0x0000001f08037819 */ /* 0x000fc800000006ff */
[----:B------:R-:W3:Y:S02]  /*1a20*/  SYNCS.PHASECHK.TRANS64.TRYWAIT P0, [R0+URZ+0x1e0], R3 ;  /* 0x0001e003000075a7 */ /* 0x000ee400080011ff */
[----:B---3--:R-:W-:Y:S05]  /*1a30*/  @!P0 BRA `(.L_x_25) ;  /* 0x0000007800bc8947 */ /* 0x008fea0003800000 */
.L_x_125:
[----:B------:R4:W-:Y:S01]  /*1a40*/  SYNCS.ARRIVE.TRANS64.A1T0 RZ, [R0+URZ+0x1d0], RZ ;  /* 0x0001d0ff00ff79a7 */ /* 0x0009e200081000ff */
[----:B------:R-:W-:-:S05]  /*1a50*/  VIADD R9, R9, 0x1 ;  /* 0x0000000109097836 */ /* 0x000fca0000000000 */
[----:B------:R-:W-:-:S04]  /*1a60*/  ISETP.NE.AND P0, PT, R9, 0x2, PT ;  /* 0x000000020900780c */ /* 0x000fc80003f05270 */
[----:B---3--:R-:W-:Y:S02]  /*1a70*/  SEL R3, RZ, 0x1, P0 ;  /* 0x00000001ff037807 */ /* 0x008fe40000000000 */
[----:B------:R-:W-:Y:S02]  /*1a80*/  SEL R9, R9, RZ, P0 ;  /* 0x000000ff09097207 */ /* 0x000fe40000000000 */
[----:B------:R-:W-:-:S07]  /*1a90*/  LOP3.LUT R8, R8, R3, RZ, 0x3c, !PT ;  /* 0x0000000308087212 */ /* 0x000fce00078e3cff */
.L_x_24:
[----:B------:R-:W-:Y:S01]  /*1aa0*/  ULEA UR7, UR13, UR6, 0x3 ;  /* 0x000000060d077291 */ /* 0x000fe2000f8e18ff */
[----:B----4-:R-:W-:Y:S01]  /*1ab0*/  SHF.L.U32 R0, R12, 0x1f, RZ ;  /* 0x0000001f0c007819 */ /* 0x010fe200000006ff */
[----:B------:R-:W-:Y:S02]  /*1ac0*/  UISETP.GE.U32.AND UP0, UPT, UR48, 0x3f, UPT ;  /* 0x0000003f3000788c */ /* 0x000fe4000bf06070 */
[----:B------:R-:W-:Y:S02]  /*1ad0*/  USHF.L.U32 UR35, UR45, 0x6, URZ ;  /* 0x000000062d237899 */ /* 0x000fe400080006ff */
[----:B------:R-:W-:Y:S01]  /*1ae0*/  UIMAD UR19, UR46, 0xe0, UR47 ;  /* 0x000000e02e1378a4 */ /* 0x000fe2000f8e022f */
[----:B------:R-:W-:Y:S02]  /*1af0*/  UMOV UR14, URZ ;  /* 0x000000ff000e7c82 */ /* 0x000fe40008000000 */
[----:B------:R3:W4:Y:S02]  /*1b00*/  SYNCS.PHASECHK.TRANS64.TRYWAIT P0, [UR7+0xa8], R0 ;  /* 0x0000a800ff0075a7 */ /* 0x0007240008001107 */
[----:B------:R-:W-:Y:S07]  /*1b10*/  BRA.U !UP0, `(.L_x_26) ;  /* 0x0000000108bc7547 */ /* 0x000fee000b800000 */
[----:B------:R-:W-:Y:S01]  /*1b20*/  UMOV UR9, URZ ;  /* 0x000000ff00097c82 */ /* 0x000fe20008000000 */
[----:B------:R-:W-:-:S05]  /*1b30*/  UMOV UR7, UR13 ;  /* 0x0000000d00077c82 */ /* 0x000fca0008000000 */
.L_x_32:
[----:B------:R-:W-:Y:S01]  /*1b40*/  @!P3 MOV R2, 0x2400 ;  /* 0x000024000002b802 */ /* 0x000fe20000000f00 */
[----:B------:R-:W-:Y:S01]  /*1b50*/  ULEA UR33, UR7, UR6, 0x3 ;  /* 0x0000000607217291 */ /* 0x000fe2000f8e18ff */
[----:B-12-4-:R-:W-:Y:S11]  /*1b60*/  @P0 BRA `(.L_x_27) ;  /* 0x00000000000c0947 */ /* 0x016ff60003800000 */
[----:B------:R-:W-:Y:S04]  /*1b70*/  SHF.L.U32 R3, R12, 0x1f, RZ ;  /* 0x0000001f0c037819 */ /* 0x000fe800000006ff */
[----:B------:R-:W4:Y:S02]  /*1b80*/  SYNCS.PHASECHK.TRANS64.TRYWAIT P0, [UR33+0xa8], R3 ;  /* 0x0000a803ff0075a7 */ /* 0x000f240008001121 */
[----:B----4-:R-:W-:Y:S05]  /*1b90*/  @!P0 BRA `(.L_x_28) ;  /* 0x0000007800788947 */ /* 0x010fea0003800000 */
.L_x_27:
[----:B------:R4:W-:Y:S01]  /*1ba0*/  @!P3 SYNCS.ARRIVE.TRANS64 RZ, [UR33], R2 ;  /* 0x00000002ffffb9a7 */ /* 0x0009e20008000021 */
[----:B------:R-:W-:Y:S04]  /*1bb0*/  ULOP3.LUT UR8, UR26, 0x2, URZ, 0xfc, !UPT ;  /* 0x000000021a087892 */ /* 0x000fe8000f8efcff */
[----:B------:R-:W-:Y:S09]  /*1bc0*/  UISETP.NE.AND UP0, UPT, UR8, 0x2, UPT ;  /* 0x000000020800788c */ /* 0x000ff2000bf05270 */
[----:B------:R-:W-:Y:S05]  /*1bd0*/  BRA.U UP0, `(.L_x_29) ;  /* 0x0000000100047547 */ /* 0x000fea000b800000 */
[----:B-12---:R-:W-:Y:S05]  /*1be0*/  BPT.TRAP 0x1 ;  /* 0x000000040000795c */ /* 0x006fea0000300000 */
.L_x_29:
[----:B------:R-:W-:Y:S04]  /*1bf0*/  BSSY.RECONVERGENT B0, `(.L_x_30) ;  /* 0x0000003000007945 */ /* 0x000fe80003800200 */
[----:B------:R-:W-:Y:S05]  /*1c00*/  @P2 BRA `(.L_x_31) ;  /* 0x0000000000042947 */ /* 0x000fea0003800000 */
[----:B-12---:R-:W-:Y:S05]  /*1c10*/  BPT.TRAP 0x1 ;  /* 0x000000040000795c */ /* 0x006fea0000300000 */
.L_x_31:
[----:B-12---:R-:W-:Y:S05]  /*1c20*/  BSYNC.RECONVERGENT B0 ;  /* 0x0000000000007941 */ /* 0x006fea0003800200 */
.L_x_30:
[----:B------:R-:W-:Y:S02]  /*1c30*/  UIADD3 UR8, UPT, UPT, UR7, 0x1, URZ ;  /* 0x0000000107087890 */ /* 0x000fe4000fffe0ff */
[----:B------:R-:W-:Y:S02]  /*1c40*/  UIADD3 UR14, UP1, UPT, UR28, 0x80, URZ ;  /* 0x000000801c0e7890 */ /* 0x000fe4000ff3e0ff */
[----:B------:R-:W-:Y:S02]  /*1c50*/  UISETP.NE.AND UP0, UPT, UR8, 0x15, UPT ;  /* 0x000000150800788c */ /* 0x000fe4000bf05270 */
[----:B------:R-:W-:Y:S02]  /*1c60*/  ULEA UR32, UR7, UR6, 0xb ;  /* 0x0000000607207291 */ /* 0x000fe4000f8e58ff */
[----:B------:R-:W-:Y:S02]  /*1c70*/  USEL UR10, URZ, 0x1, UP0 ;  /* 0x00000001ff0a7887 */ /* 0x000fe40008000000 */
[----:B------:R-:W-:Y:S02]  /*1c80*/  USEL UR13, UR8, URZ, UP0 ;  /* 0x000000ff080d7287 */ /* 0x000fe40008000000 */
[----:B------:R-:W-:Y:S02]  /*1c90*/  USHF.L.U32 UR34, UR9, 0x5, URZ ;  /* 0x0000000509227899 */ /* 0x000fe400080006ff */
[----:B------:R-:W-:Y:S01]  /*1ca0*/  ULEA UR8, UR13, UR6, 0x3 ;  /* 0x000000060d087291 */ /* 0x000fe2000f8e18ff */
[----:B------:R-:W-:Y:S01]  /*1cb0*/  LOP3.LUT R12, R12, UR10, RZ, 0x3c, !PT ;  /* 0x0000000a0c0c7c12 */ /* 0x000fe2000f8e3cff */
[----:B------:R-:W-:Y:S02]  /*1cc0*/  UIADD3.X UR15, UPT, UPT, URZ, UR29, URZ, UP1, !UPT ;  /* 0x0000001dff0f7290 */ /* 0x000fe40008ffe4ff */
[----:B------:R-:W-:Y:S01]  /*1cd0*/  UIADD3 UR32, UPT, UPT, UR32, 0x7400, URZ ;  /* 0x0000740020207890 */ /* 0x000fe2000fffe0ff */
[----:B---3--:R-:W-:Y:S01]  /*1ce0*/  SHF.L.U32 R0, R12, 0x1f, RZ ;  /* 0x0000001f0c007819 */ /* 0x008fe200000006ff */
[----:B------:R-:W-:Y:S02]  /*1cf0*/  UIMAD UR16, UR7, 0x1c00, UR4 ;  /* 0x00001c00071078a4 */ /* 0x000fe4000f8e0204 */
[----:B------:R-:W-:Y:S01]  /*1d00*/  UIADD3 UR10, UP0, UPT, UR28, 0x180, URZ ;  /* 0x000001801c0a7890 */ /* 0x000fe2000ff1e0ff */
[----:B------:R1:W2:Y:S01]  /*1d10*/  SYNCS.PHASECHK.TRANS64.TRYWAIT P0, [UR8+0xa8], R0 ;  /* 0x0000a800ff0075a7 */ /* 0x0002a20008001108 */
[----:B------:R-:W-:Y:S01]  /*1d20*/  UIADD3 UR16, UPT, UPT, UR6, 0x11c00, UR16 ;  /* 0x00011c0006107890 */ /* 0x000fe2000fffe010 */
[----:B------:R-:W-:Y:S01]  /*1d30*/  UMOV UR22, 0x0 ;  /* 0x0000000000167882 */ /* 0x000fe20000000000 */
[----:B------:R-:W-:Y:S01]  /*1d40*/  UMOV UR23, 0x10000000 ;  /* 0x1000000000177882 */ /* 0x000fe20000000000 */
[----:B------:R-:W-:Y:S01]  /*1d50*/  UIADD3.X UR11, UPT, UPT, URZ, UR29, URZ, UP0, !UPT ;  /* 0x0000001dff0b7290 */ /* 0x000fe200087fe4ff */
[----:B------:R3:W-:Y:S01]  /*1d60*/  UTMALDG.3D [UR32], [UR14], desc[UR22] ;  /* 0x000016200e0075b4 */ /* 0x0007e20008011000 */
[----:B------:R-:W-:Y:S01]  /*1d70*/  UIADD3 UR9, UPT, UPT, UR9, 0x1, URZ ;  /* 0x0000000109097890 */ /* 0x000fe2000fffe0ff */
[----:B------:R-:W-:Y:S01]  /*1d80*/  UMOV UR7, 0x30000 ;  /* 0x0003000000077882 */ /* 0x000fe20000000000 */
[----:B------:R-:W-:Y:S01]  /*1d90*/  UMOV UR20, UR36 ;  /* 0x0000002400147c82 */ /* 0x000fe20008000000 */
[----:B------:R-:W-:Y:S01]  /*1da0*/  UMOV UR17, UR33 ;  /* 0x0000002100117c82 */ /* 0x000fe20008000000 */
[----:B------:R-:W-:Y:S01]  /*1db0*/  UMOV UR18, UR34 ;  /* 0x0000002200127c82 */ /* 0x000fe20008000000 */
[----:B------:R-:W-:Y:S02]  /*1dc0*/  UISETP.NE.AND UP0, UPT, UR9, UR21, UPT ;  /* 0x000000150900728c */ /* 0x000fe4000bf05270 */
[----:B------:R4:W-:Y:S01]  /*1dd0*/  UTMALDG.3D.MULTICAST [UR16], [UR10], UR7, desc[UR22] ;  /* 0x000016100a0073b4 */ /* 0x0009e20008011807 */
[----:B---3--:R-:W-:Y:S01]  /*1de0*/  UMOV UR14, UR21 ;  /* 0x00000015000e7c82 */ /* 0x008fe20008000000 */
[----:B----4-:R-:W-:Y:S05]  /*1df0*/  UMOV UR7, UR13 ;  /* 0x0000000d00077c82 */ /* 0x010fea0008000000 */
[----:B------:R-:W-:Y:S05]  /*1e00*/  BRA.U UP0, `(.L_x_32) ;  /* 0xfffffffd004c7547 */ /* 0x000fea000b83ffff */
.L_x_26:
[----:B------:R-:W-:Y:S01]  /*1e10*/  ULEA UR7, UR13, UR6, 0x3 ;  /* 0x000000060d077291 */ /* 0x000fe2000f8e18ff */
[----:B-1-3--:R-:W-:Y:S01]  /*1e20*/  SHF.L.U32 R0, R12, 0x1f, RZ ;  /* 0x0000001f0c007819 */ /* 0x00afe200000006ff */
[----:B------:R-:W-:Y:S01]  /*1e30*/  @!P1 SYNCS.ARRIVE.TRANS64.A1T0 RZ, [UR6+0x168], RZ ;  /* 0x000168ffffff99a7 */ /* 0x000fe20008100006 */
[----:B------:R-:W-:-:S06]  /*1e40*/  UISETP.GT.AND UP0, UPT, UR43, UR41, UPT ;  /* 0x000000292b00728c */ /* 0x000fcc000bf04270 */
[----:B--2-4-:R1:W2:Y:S03]  /*1e50*/  SYNCS.PHASECHK.TRANS64.TRYWAIT P0, [UR7+0xa8], R0 ;  /* 0x0000a800ff0075a7 */ /* 0x0142a60008001107 */
[----:B------:R-:W-:Y:S05]  /*1e60*/  BRA.U !UP0, `(.L_x_33) ;  /* 0x0000000108bc7547 */ /* 0x000fea000b800000 */
[----:B------:R-:W-:Y:S01]  /*1e70*/  UIADD3 UR15, UPT, UPT, UR44, UR14, URZ ;  /* 0x0000000e2c0f7290 */ /* 0x000fe2000fffe0ff */
[----:B------:R-:W-:-:S11]  /*1e80*/  UMOV UR7, UR13 ;  /* 0x0000000d00077c82 */ /* 0x000fd60008000000 */
.L_x_39:
[----:B--2---:R-:W-:Y:S01]  /*1e90*/  @!P3 MOV R2, 0x2400 ;  /* 0x000024000002b802 */ /* 0x004fe20000000f00 */
[----:B---3--:R-:W-:Y:S01]  /*1ea0*/  ULEA UR9, UR7, UR6, 0x3 ;  /* 0x0000000607097291 */ /* 0x008fe2000f8e18ff */
[----:B--2-4-:R-:W-:Y:S11]  /*1eb0*/  @P0 BRA `(.L_x_34) ;  /* 0x00000000000c0947 */ /* 0x014ff60003800000 */
[----:B------:R-:W-:Y:S04]  /*1ec0*/  SHF.L.U32 R3, R12, 0x1f, RZ ;  /* 0x0000001f0c037819 */ /* 0x000fe800000006ff */
[----:B------:R-:W2:Y:S02]  /*1ed0*/  SYNCS.PHASECHK.TRANS64.TRYWAIT P0, [UR9+0xa8], R3 ;  /* 0x0000a803ff0075a7 */ /* 0x000ea40008001109 */
[----:B--2---:R-:W-:Y:S05]  /*1ee0*/  @!P0 BRA `(.L_x_35) ;  /* 0x0000007400bc8947 */ /* 0x004fea0003800000 */
.L_x_34:
[----:B------:R2:W-:Y:S01]  /*1ef0*/  @!P3 SYNCS.ARRIVE.TRANS64 RZ, [UR9], R2 ;  /* 0x00000002ffffb9a7 */ /* 0x0005e20008000009 */
[----:B------:R-:W-:Y:S04]  /*1f00*/  ULOP3.LUT UR8, UR26, 0x2, URZ, 0xfc, !UPT ;  /* 0x000000021a087892 */ /* 0x000fe8000f8efcff */
[----:B------:R-:W-:Y:S09]  /*1f10*/  UISETP.NE.AND UP0, UPT, UR8, 0x2, UPT ;  /* 0x000000020800788c */ /* 0x000ff2000bf05270 */
[----:B------:R-:W-:Y:S05]  /*1f20*/  BRA.U UP0, `(.L_x_36) ;  /* 0x0000000100047547 */ /* 0x000fea000b800000 */
[----:B------:R-:W-:Y:S05]  /*1f30*/  BPT.TRAP 0x1 ;  /* 0x000000040000795c */ /* 0x000fea0000300000 */
.L_x_36:
[----:B------:R-:W-:Y:S04]  /*1f40*/  BSSY.RECONVERGENT B0, `(.L_x_37) ;  /* 0x0000003000007945 */ /* 0x000fe80003800200 */
[----:B------:R-:W-:Y:S05]  /*1f50*/  @P2 BRA `(.L_x_38) ;  /* 0x0000000000042947 */ /* 0x000fea0003800000 */
[----:B------:R-:W-:Y:S05]  /*1f60*/  BPT.TRAP 0x1 ;  /* 0x000000040000795c */ /* 0x000fea0000300000 */
.L_x_38:
[----:B------:R-:W-:Y:S05]  /*1f70*/  BSYNC.RECONVERGENT B0 ;  /* 0x0000000000007941 */ /* 0x000fea0003800200 */
.L_x_37:
[----:B------:R-:W-:Y:S02]  /*1f80*/  UIADD3 UR8, UPT, UPT, UR7, 0x1, URZ ;  /* 0x0000000107087890 */ /* 0x000fe4000fffe0ff */
[----:B------:R-:W-:Y:S02]  /*1f90*/  UIADD3 UR22, UP1, UPT, UR28, 0x80, URZ ;  /* 0x000000801c167890 */ /* 0x000fe4000ff3e0ff */
[----:B------:R-:W-:Y:S02]  /*1fa0*/  UISETP.NE.AND UP0, UPT, UR8, 0x15, UPT ;  /* 0x000000150800788c */ /* 0x000fe4000bf05270 */
[----:B------:R-:W-:Y:S02]  /*1fb0*/  UIADD3.X UR23, UPT, UPT, URZ, UR29, URZ, UP1, !UPT ;  /* 0x0000001dff177290 */ /* 0x000fe40008ffe4ff */
[----:B------:R-:W-:Y:S02]  /*1fc0*/  USEL UR10, URZ, 0x1, UP0 ;  /* 0x00000001ff0a7887 */ /* 0x000fe40008000000 */
[----:B------:R-:W-:Y:S02]  /*1fd0*/  USEL UR13, UR8, URZ, UP0 ;  /* 0x000000ff080d7287 */ /* 0x000fe40008000000 */
[----:B------:R-:W-:Y:S02]  /*1fe0*/  UIADD3 UR24, UP0, UPT, UR28, 0x180, URZ ;  /* 0x000001801c187890 */ /* 0x000fe4000ff1e0ff */
[----:B------:R-:W-:Y:S01]  /*1ff0*/  ULEA UR8, UR13, UR6, 0x3 ;  /* 0x000000060d087291 */ /* 0x000fe2000f8e18ff */
[----:B------:R-:W-:Y:S01]  /*2000*/  LOP3.LUT R12, R12, UR10, RZ, 0x3c, !PT ;  /* 0x0000000a0c0c7c12 */ /* 0x000fe2000f8e3cff */
[----:B------:R-:W-:Y:S02]  /*2010*/  USHF.L.U32 UR10, UR14, 0x5, URZ ;  /* 0x000000050e0a7899 */ /* 0x000fe400080006ff */
[----:B------:R-:W-:Y:S01]  /*2020*/  UIMAD UR16, UR7, 0x1c00, UR5 ;  /* 0x00001c00071078a4 */ /* 0x000fe2000f8e0205 */
[----:B-1----:R-:W-:Y:S01]  /*2030*/  SHF.L.U32 R0, R12, 0x1f, RZ ;  /* 0x0000001f0c007819 */ /* 0x002fe200000006ff */
[----:B------:R-:W-:Y:S02]  /*2040*/  UIADD3.X UR25, UPT, UPT, URZ, UR29, URZ, UP0, !UPT ;  /* 0x0000001dff197290 */ /* 0x000fe400087fe4ff */
[----:B------:R-:W-:Y:S01]  /*2050*/  UIADD3 UR14, UPT, UPT, UR14, 0x1, URZ ;  /* 0x000000010e0e7890 */ /* 0x000fe2000fffe0ff */
[----:B------:R3:W4:Y:S01]  /*2060*/  SYNCS.PHASECHK.TRANS64.TRYWAIT P0, [UR8+0xa8], R0 ;  /* 0x0000a800ff0075a7 */ /* 0x0007220008001108 */
[----:B------:R-:W-:Y:S01]  /*2070*/  ULEA UR8, UR7, UR6, 0xb ;  /* 0x0000000607087291 */ /* 0x000fe2000f8e58ff */
[----:B------:R-:W-:Y:S01]  /*2080*/  UMOV UR30, 0x0 ;  /* 0x00000000001e7882 */ /* 0x000fe20000000000 */
[----:B------:R-:W-:Y:S02]  /*2090*/  UMOV UR31, 0x10000000 ;  /* 0x10000000001f7882 */ /* 0x000fe40000000000 */
[----:B------:R-:W-:Y:S01]  /*20a0*/  UIADD3 UR8, UPT, UPT, UR8, 0x7400, URZ ;  /* 0x0000740008087890 */ /* 0x000fe2000fffe0ff */
[----:B------:R-:W-:Y:S01]  /*20b0*/  UMOV UR11, UR35 ;  /* 0x00000023000b7c82 */ /* 0x000fe20008000000 */
[----:B------:R-:W-:Y:S01]  /*20c0*/  UMOV UR12, UR36 ;  /* 0x00000024000c7c82 */ /* 0x000fe20008000000 */
[----:B------:R-:W-:Y:S01]  /*20d0*/  UMOV UR27, 0x30000 ;  /* 0x00030000001b7882 */ /* 0x000fe20000000000 */
[----:B------:R-:W-:Y:S01]  /*20e0*/  UMOV UR20, UR36 ;  /* 0x0000002400147c82 */ /* 0x000fe20008000000 */
[----:B------:R-:W-:Y:S01]  /*20f0*/  UMOV UR17, UR9 ;  /* 0x0000000900117c82 */ /* 0x000fe20008000000 */
[----:B------:R-:W-:Y:S01]  /*2100*/  UMOV UR18, UR10 ;  /* 0x0000000a00127c82 */ /* 0x000fe20008000000 */
[----:B------:R-:W-:Y:S02]  /*2110*/  UISETP.NE.AND UP0, UPT, UR14, UR15, UPT ;  /* 0x0000000f0e00728c */ /* 0x000fe4000bf05270 */
[----:B------:R3:W-:Y:S01]  /*2120*/  UTMALDG.3D [UR8], [UR22], desc[UR30] ;  /* 0x00001e08160075b4 */ /* 0x0007e20008011000 */
[----:B------:R-:W-:Y:S01]  /*2130*/  UMOV UR7, UR13 ;  /* 0x0000000d00077c82 */ /* 0x000fe20008000000 */
[----:B------:R3:W-:Y:S05]  /*2140*/  UTMALDG.3D.MULTICAST [UR16], [UR24], UR27, desc[UR30] ;  /* 0x00001e10180073b4 */ /* 0x0007ea000801181b */
[----:B------:R-:W-:Y:S05]  /*2150*/  BRA.U UP0, `(.L_x_39) ;  /* 0xfffffffd004c7547 */ /* 0x000fea000b83ffff */
.L_x_33:
[C---:B------:R-:W-:Y:S01]  /*2160*/  LEA R3, R11.reuse, UR6, 0x3 ;  /* 0x000000060b037c11 */ /* 0x040fe2000f8e18ff */
[----:B------:R-:W-:Y:S01]  /*2170*/  NOP ;  /* 0x0000000000007918 */ /* 0x000fe20000000000 */
[----:B-1-3--:R-:W-:Y:S02]  /*2180*/  SHF.L.U32 R0, R10, 0x1f, RZ ;  /* 0x0000001f0a007819 */ /* 0x00afe400000006ff */
[----:B------:R-:W-:Y:S02]  /*2190*/  LEA R5, R11, UR6, 0x4 ;  /* 0x000000060b057c11 */ /* 0x000fe4000f8e20ff */
[----:B--2-4-:R-:W1:Y:S02]  /*21a0*/  SYNCS.PHASECHK.TRANS64.TRYWAIT P0, [R3+URZ+0x170], R0 ;  /* 0x00017000030075a7 */ /* 0x014e6400080011ff */
[----:B-1----:R-:W-:Y:S05]  /*21b0*/  @!P0 BRA `(.L_x_40) ;  /* 0x0000007400208947 */ /* 0x002fea0003800000 */
.L_x_128:
[----:B------:R-:W2:Y:S01]  /*21c0*/  LDS.128 R4, [R5+0x200] ;  /* 0x0002000005047984 */ /* 0x000ea20000000c00 */
[----:B------:R-:W-:Y:S01]  /*21d0*/  UISETP.GE.AND UP0, UPT, UR42, 0x1, UPT ;  /* 0x000000012a00788c */ /* 0x000fe2000bf06270 */
[----:B------:R-:W-:Y:S01]  /*21e0*/  @!PT LDS RZ, [RZ] ;  /* 0x00000000fffff984 */ /* 0x000fe20000000800 */
[----:B------:R-:W-:Y:S01]  /*21f0*/  @!PT LDS RZ, [RZ] ;  /* 0x00000000fffff984 */ /* 0x000fe20000000800 */
[----:B------:R-:W-:Y:S01]  /*2200*/  @!PT LDS RZ, [RZ] ;  /* 0x00000000fffff984 */ /* 0x000fe20000000800 */
[----:B------:R-:W-:Y:S01]  /*2210*/  @!PT LDS RZ, [RZ] ;  /* 0x00000000fffff984 */ /* 0x000fe20000000800 */
[----:B------:R3:W-:Y:S06]  /*2220*/  MEMBAR.ALL.CTA ;  /* 0x0000000000007992 */ /* 0x0007ec0000008000 */
[----:B---3--:R-:W3:Y:S01]  /*2230*/  FENCE.VIEW.ASYNC.S ;  /* 0x00000000000073c6 */ /* 0x008ee20000000000 */
[----:B--2---:R-:W-:-:S13]  /*2240*/  LOP3.LUT P0, RZ, R6, 0x1, RZ, 0xc0, !PT ;  /* 0x0000000106ff7812 */ /* 0x004fda000780c0ff */
[----:B---3--:R-:W-:Y:S01]  /*2250*/  VOTEU.ANY UP1, P0 ;  /* 0x0000000000ff7886 */ /* 0x008fe20000020100 */
[----:B------:R-:W-:-:S13]  /*2260*/  PLOP3.LUT P0, PT, PT, PT, UP1, 0x80, 0x8 ;  /* 0x000000000008781c */ /* 0x000fda0003f0f018 */
[----:B-1----:R-:W-:Y:S02]  /*2270*/  @P0 LOP3.LUT R0, R5, 0xffff, RZ, 0xc0, !PT ;  /* 0x0000ffff05000812 */ /* 0x002fe400078ec0ff */
[----:B------:R-:W-:Y:S02]  /*2280*/  @P0 MOV R2, R4 ;  /* 0x0000000400020202 */ /* 0x000fe40000000f00 */
[----:B------:R-:W-:Y:S01]  /*2290*/  @P0 R2UR UR8, R0 ;  /* 0x00000000000802ca */ /* 0x000fe200000e0000 */
[----:B------:R-:W-:Y:S01]  /*22a0*/  VIADD R0, R3, 0x180 ;  /* 0x0000018003007836 */ /* 0x000fe20000000000 */
[----:B------:R-:W-:Y:S02]  /*22b0*/  @P0 SHF.R.U32.HI R4, RZ, 0x10, R5 ;  /* 0x00000010ff040819 */ /* 0x000fe40000011605 */
[----:B------:R-:W-:Y:S02]  /*22c0*/  @P0 R2UR UR9, R2 ;  /* 0x00000000020902ca */ /* 0x000fe400000e0000 */
[----:B------:R-:W-:-:S02]  /*22d0*/  PRMT R0, RZ, 0x654, R0 ;  /* 0x00000654ff007816 */ /* 0x000fc40000000000 */
[----:B------:R-:W-:Y:S02]  /*22e0*/  @P0 R2UR UR7, R4 ;  /* 0x00000000040702ca */ /* 0x000fe400000e0000 */
[----:B------:R1:W-:Y:S03]  /*22f0*/  SYNCS.ARRIVE.TRANS64.RED.A1T0 RZ, [R0+URZ], RZ ;  /* 0x000000ff00ff79a7 */ /* 0x0003e600081004ff */
[----:B------:R-:W-:-:S04]  /*2300*/  @UP1 UMOV UR37, UR8 ;  /* 0x0000000800251c82 */ /* 0x000fc80008000000 */
[----:B------:R-:W-:-:S04]  /*2310*/  @UP1 UMOV UR38, UR9 ;  /* 0x0000000900261c82 */ /* 0x000fc80008000000 */
[----:B------:R-:W-:Y:S01]  /*2320*/  @UP1 UMOV UR36, UR7 ;  /* 0x0000000700241c82 */ /* 0x000fe20008000000 */
[----:B------:R-:W-:Y:S05]  /*2330*/  BRA.U !UP0, `(.L_x_41) ;  /* 0x0000000108d47547 */ /* 0x000fea000b800000 */
[----:B------:R-:W2:Y:S01]  /*2340*/  LDCU.128 UR16, c[0x0][0xb10] ;  /* 0x00016200ff1077ac */ /* 0x000ea20008000c00 */
[----:B------:R-:W3:Y:S01]  /*2350*/  LDCU UR12, c[0x0][0xb20] ;  /* 0x00016400ff0c77ac */ /* 0x000ee20008000800 */
[----:B------:R-:W4:Y:S01]  /*2360*/  LDCU UR20, c[0x0][0xb0c] ;  /* 0x00016180ff1477ac */ /* 0x000f220008000800 */
[----:B------:R-:W1:Y:S01]  /*2370*/  LDCU.64 UR10, c[0x0][0xb28] ;  /* 0x00016500ff0a77ac */ /* 0x000e620008000a00 */
[----:B------:R-:W-:Y:S02]  /*2380*/  UISETP.NE.AND UP3, UPT, UR42, 0x1, UPT ;  /* 0x000000012a00788c */ /* 0x000fe4000bf65270 */
[----:B--2---:R-:W-:Y:S02]  /*2390*/  UIMAD.WIDE.U32 UR14, UR39, UR19, URZ ;  /* 0x00000013270e72a5 */ /* 0x004fe4000f8e00ff */
[----:B------:R-:W-:Y:S02]  /*23a0*/  UIMAD.WIDE.U32 UR8, UR40, UR16, URZ ;  /* 0x00000010280872a5 */ /* 0x000fe4000f8e00ff */
[----:B------:R-:W-:-:S02]  /*23b0*/  UISETP.NE.AND UP0, UPT, UR18, 0x1, UPT ;  /* 0x000000011200788c */ /* 0x000fc4000bf05270 */
[----:B------:R-:W-:Y:S01]  /*23c0*/  UIMAD.WIDE.U32 UR24, UR37, UR19, URZ ;  /* 0x00000013251872a5 */ /* 0x000fe2000f8e00ff */
[----:B------:R-:W-:Y:S02]  /*23d0*/  UMOV UR14, UR15 ;  /* 0x0000000f000e7c82 */ /* 0x000fe40008000000 */
[----:B------:R-:W-:Y:S01]  /*23e0*/  UMOV UR8, UR9 ;  /* 0x0000000900087c82 */ /* 0x000fe20008000000 */
[----:B---3--:R-:W-:Y:S02]  /*23f0*/  USHF.R.U32.HI UR14, URZ, UR12, UR14 ;  /* 0x0000000cff0e7299 */ /* 0x008fe4000801160e */
[----:B------:R-:W-:Y:S02]  /*2400*/  USHF.R.U32.HI UR9, URZ, UR17, UR8 ;  /* 0x00000011ff097299 */ /* 0x000fe40008011608 */
[----:B----4-:R-:W-:Y:S02]  /*2410*/  UISETP.NE.AND UP2, UPT, UR20, 0x1, UPT ;  /* 0x000000011400788c */ /* 0x010fe4000bf45270 */
[----:B------:R-:W-:-:S02]  /*2420*/  USEL UR8, UR39, UR14, !UP0 ;  /* 0x0000000e27087287 */ /* 0x000fc4000c000000 */
[----:B------:R-:W-:Y:S02]  /*2430*/  USEL UR9, UR40, UR9, !UP2 ;  /* 0x0000000928097287 */ /* 0x000fe4000d000000 */
[----:B-1----:R-:W-:Y:S01]  /*2440*/  UIMAD.WIDE.U32 UR14, UR8, UR10, URZ ;  /* 0x0000000a080e72a5 */ /* 0x002fe2000f8e00ff */
[----:B------:R-:W-:Y:S01]  /*2450*/  UMOV UR7, UR25 ;  /* 0x0000001900077c82 */ /* 0x000fe20008000000 */
[----:B------:R-:W-:Y:S02]  /*2460*/  UIMAD.WIDE.U32 UR22, UR38, UR16, URZ ;  /* 0x00000010261672a5 */ /* 0x000fe4000f8e00ff */
[----:B------:R-:W-:-:S03]  /*2470*/  UIMAD.WIDE.U32 UR24, UR9, UR10, URZ ;  /* 0x0000000a091872a5 */ /* 0x000fc6000f8e00ff */
[----:B------:R-:W-:Y:S01]  /*2480*/  UMOV UR14, UR15 ;  /* 0x0000000f000e7c82 */ /* 0x000fe20008000000 */
[----:B------:R-:W-:Y:S02]  /*2490*/  USHF.R.U32.HI UR7, URZ, UR12, UR7 ;  /* 0x0000000cff077299 */ /* 0x000fe40008011607 */
[----:B------:R-:W-:Y:S01]  /*24a0*/  @UP3 USHF.R.U32.HI UR8, URZ, UR11, UR14 ;  /* 0x0000000bff083299 */ /* 0x000fe2000801160e */
[----:B------:R-:W-:Y:S01]  /*24b0*/  UMOV UR22, UR23 ;  /* 0x0000001700167c82 */ /* 0x000fe20008000000 */
[----:B------:R-:W-:Y:S01]  /*24c0*/  UMOV UR24, UR25 ;  /* 0x0000001900187c82 */ /* 0x000fe20008000000 */
[----:B------:R-:W-:Y:S02]  /*24d0*/  USHF.R.U32.HI UR17, URZ, UR17, UR22 ;  /* 0x00000011ff117299 */ /* 0x000fe40008011616 */
[----:B------:R-:W-:Y:S02]  /*24e0*/  USEL UR7, UR37, UR7, !UP0 ;  /* 0x0000000725077287 */ /* 0x000fe4000c000000 */
[----:B------:R-:W-:-:S02]  /*24f0*/  @UP3 USHF.R.U32.HI UR9, URZ, UR11, UR24 ;  /* 0x0000000bff093299 */ /* 0x000fc40008011618 */
[----:B------:R-:W-:Y:S02]  /*2500*/  UIMAD UR12, UR42, UR8, URZ ;  /* 0x000000082a0c72a4 */ /* 0x000fe4000f8e02ff */
[----:B------:R-:W-:Y:S02]  /*2510*/  USEL UR8, UR38, UR17, !UP2 ;  /* 0x0000001126087287 */ /* 0x000fe4000d000000 */
[----:B------:R-:W-:Y:S02]  /*2520*/  UIMAD UR14, UR42, UR9, URZ ;  /* 0x000000092a0e72a4 */ /* 0x000fe4000f8e02ff */
[----:B------:R-:W-:Y:S02]  /*2530*/  UISETP.GE.AND UP0, UPT, UR7, UR12, UPT ;  /* 0x0000000c0700728c */ /* 0x000fe4000bf06270 */
[----:B------:R-:W-:Y:S02]  /*2540*/  UIMAD.WIDE.U32 UR16, UR7, UR10, URZ ;  /* 0x0000000a071072a5 */ /* 0x000fe4000f8e00ff */
[----:B------:R-:W-:-:S02]  /*2550*/  UISETP.GE.OR UP0, UPT, UR8, UR14, UP0 ;  /* 0x0000000e0800728c */ /* 0x000fc40008706670 */
[----:B------:R-:W-:Y:S02]  /*2560*/  UIMAD.WIDE.U32 UR14, UR8, UR10, URZ ;  /* 0x0000000a080e72a5 */ /* 0x000fe4000f8e00ff */
[----:B------:R-:W-:Y:S01]  /*2570*/  UIADD3 UR16, UPT, UPT, -UR7, URZ, URZ ;  /* 0x000000ff07107290 */ /* 0x000fe2000fffe1ff */
[----:B------:R-:W-:Y:S01]  /*2580*/  UMOV UR12, UR17 ;  /* 0x00000011000c7c82 */ /* 0x000fe20008000000 */
[----:B------:R-:W-:Y:S02]  /*2590*/  UIADD3 UR14, UPT, UPT, -UR8, URZ, URZ ;  /* 0x000000ff080e7290 */ /* 0x000fe4000fffe1ff */
[----:B------:R-:W-:-:S03]  /*25a0*/  USHF.R.U32.HI UR12, URZ, UR11, UR12 ;  /* 0x0000000bff0c7299 */ /* 0x000fc6000801160c */
[----:B------:R-:W-:Y:S01]  /*25b0*/  @!UP0 UMOV UR10, UR15 ;  /* 0x0000000f000a8c82 */ /* 0x000fe20008000000 */
[----:B------:R-:W-:Y:S02]  /*25c0*/  UIMAD UR16, UR18, UR16, UR37 ;  /* 0x00000010121072a4 */ /* 0x000fe4000f8e0225 */
[----:B------:R-:W-:Y:S02]  /*25d0*/  USEL UR12, UR7, UR12, !UP3 ;  /* 0x0000000c070c7287 */ /* 0x000fe4000d800000 */
[----:B------:R-:W-:Y:S02]  /*25e0*/  @!UP0 USHF.R.U32.HI UR10, URZ, UR11, UR10 ;  /* 0x0000000bff0a8299 */ /* 0x000fe4000801160a */
[----:B------:R-:W-:Y:S02]  /*25f0*/  UIADD3 UR11, UPT, UPT, -UR12, URZ, URZ ;  /* 0x000000ff0c0b7290 */ /* 0x000fe4000fffe1ff */
[----:B------:R-:W-:Y:S02]  /*2600*/  @!UP0 USEL UR10, UR8, UR10, !UP3 ;  /* 0x0000000a080a8287 */ /* 0x000fe4000d800000 */
[----:B------:R-:W-:-:S02]  /*2610*/  UIMAD UR11, UR42, UR11, UR7 ;  /* 0x0000000b2a0b72a4 */ /* 0x000fc4000f8e0207 */
[----:B------:R-:W-:Y:S02]  /*2620*/  @!UP0 UIADD3 UR12, UPT, UPT, UR12, -UR10, URZ ;  /* 0x8000000a0c0c8290 */ /* 0x000fe4000fffe0ff */
[----:B------:R-:W-:Y:S02]  /*2630*/  @!UP0 UIMAD UR10, UR11, UR9, UR10 ;  /* 0x000000090b0a82a4 */ /* 0x000fe4000f8e020a */
[----:B------:R-:W-:Y:S02]  /*2640*/  @!UP0 UIMAD UR7, UR42, UR12, UR8 ;  /* 0x0000000c2a0782a4 */ /* 0x000fe4000f8e0208 */
[----:B------:R-:W-:Y:S02]  /*2650*/  UIMAD UR9, UR20, UR14, UR38 ;  /* 0x0000000e140972a4 */ /* 0x000fe4000f8e0226 */
[----:B------:R-:W-:Y:S01]  /*2660*/  UIMAD UR37, UR7, UR18, UR16 ;  /* 0x00000012072572a4 */ /* 0x000fe2000f8e0210 */
[----:B------:R-:W-:Y:S02]  /*2670*/  @!UP0 UMOV UR8, UR10 ;  /* 0x0000000a00088c82 */ /* 0x000fe40008000000 */
[----:B------:R-:W-:-:S12]  /*2680*/  UIMAD UR38, UR8, UR20, UR9 ;  /* 0x00000014082672a4 */ /* 0x000fd8000f8e0209 */
.L_x_41:
[----:B------:R-:W2:Y:S02]  /*2690*/  LDCU UR7, c[0x0][0xb30] ;  /* 0x00016600ff0777ac */ /* 0x000ea40008000800 */
[----:B--2---:R-:W-:-:S09]  /*26a0*/  UISETP.NE.AND UP0, UPT, UR7, 0x1, UPT ;  /* 0x000000010700788c */ /* 0x004fd2000bf05270 */
[----:B------:R-:W-:Y:S05]  /*26b0*/  BRA.U UP0, `(.L_x_42) ;  /* 0x0000000100447547 */ /* 0x000fea000b800000 */
[----:B------:R-:W2:Y:S01]  /*26c0*/  LDCU.128 UR16, c[0x0][0xb10] ;  /* 0x00016200ff1077ac */ /* 0x000ea20008000c00 */
[----:B------:R-:W3:Y:S01]  /*26d0*/  LDCU UR12, c[0x0][0xb0c] ;  /* 0x00016180ff0c77ac */ /* 0x000ee20008000800 */
[----:B------:R-:W4:Y:S01]  /*26e0*/  LDCU UR14, c[0x0][0xb20] ;  /* 0x00016400ff0e77ac */ /* 0x000f220008000800 */
[----:B--2---:R-:W-:Y:S02]  /*26f0*/  UIMAD.WIDE.U32 UR10, UR38, UR16, URZ ;  /* 0x00000010260a72a5 */ /* 0x004fe4000f8e00ff */
[----:B------:R-:W-:Y:S02]  /*2700*/  UIMAD.WIDE.U32 UR8, UR37, UR19, URZ ;  /* 0x00000013250872a5 */ /* 0x000fe4000f8e00ff */
[----:B---3--:R-:W-:Y:S02]  /*2710*/  UISETP.NE.AND UP2, UPT, UR12, 0x1, UPT ;  /* 0x000000010c00788c */ /* 0x008fe4000bf45270 */
[----:B------:R-:W-:Y:S01]  /*2720*/  UISETP.NE.AND UP0, UPT, UR18, 0x1, UPT ;  /* 0x000000011200788c */ /* 0x000fe2000bf05270 */
[----:B------:R-:W-:-:S02]  /*2730*/  UMOV UR10, UR11 ;  /* 0x0000000b000a7c82 */ /* 0x000fc40008000000 */
[----:B------:R-:W-:Y:S01]  /*2740*/  UMOV UR7, UR9 ;  /* 0x0000000900077c82 */ /* 0x000fe20008000000 */
[----:B------:R-:W-:Y:S02]  /*2750*/  USHF.R.U32.HI UR17, URZ, UR17, UR10 ;  /* 0x00000011ff117299 */ /* 0x000fe4000801160a */
[----:B----4-:R-:W-:Y:S02]  /*2760*/  USHF.R.U32.HI UR7, URZ, UR14, UR7 ;  /* 0x0000000eff077299 */ /* 0x010fe40008011607 */
[----:B------:R-:W-:Y:S02]  /*2770*/  USEL UR8, UR38, UR17, !UP2 ;  /* 0x0000001126087287 */ /* 0x000fe4000d000000 */
[----:B------:R-:W-:-:S04]  /*2780*/  USEL UR7, UR37, UR7, !UP0 ;  /* 0x0000000725077287 */ /* 0x000fc8000c000000 */
[----:B------:R-:W-:Y:S02]  /*2790*/  UIADD3 UR9, UPT, UPT, UR8, -UR7, URZ ;  /* 0x8000000708097290 */ /* 0x000fe4000fffe0ff */
[----:B------:R-:W-:Y:S02]  /*27a0*/  UIADD3 UR7, UPT, UPT, -UR8, UR7, URZ ;  /* 0x0000000708077290 */ /* 0x000fe4000fffe1ff */
[----:B------:R-:W-:Y:S02]  /*27b0*/  UIMAD UR37, UR9, UR18, UR37 ;  /* 0x00000012092572a4 */ /* 0x000fe4000f8e0225 */
[----:B------:R-:W-:-:S12]  /*27c0*/  UIMAD UR38, UR7, UR12, UR38 ;  /* 0x0000000c072672a4 */ /* 0x000fd8000f8e0226 */
.L_x_42:
[----:B------:R-:W-:Y:S01]  /*27d0*/  VIADD R11, R11, 0x1 ;  /* 0x000000010b0b7836 */ /* 0x000fe20000000000 */
[----:B------:R-:W-:Y:S01]  /*27e0*/  PLOP3.LUT P1, PT, PT, PT, PT, 0x80, 0x8 ;  /* 0x000000000008781c */ /* 0x000fe20003f2f070 */
[----:B------:R-:W-:Y:S02]  /*27f0*/  UIADD3 UR45, UPT, UPT, UR38, UR57, URZ ;  /* 0x00000039262d7290 */ /* 0x000fe4000fffe0ff */
[----:B------:R-:W-:Y:S01]  /*2800*/  UIADD3 UR46, UPT, UPT, UR37, UR56, URZ ;  /* 0x00000038252e7290 */ /* 0x000fe2000fffe0ff */
[----:B------:R-:W-:-:S04]  /*2810*/  ISETP.NE.AND P0, PT, R11, 0x2, PT ;  /* 0x000000020b00780c */ /* 0x000fc80003f05270 */
[----:B------:R-:W-:Y:S02]  /*2820*/  SEL R3, RZ, 0x1, P0 ;  /* 0x00000001ff037807 */ /* 0x000fe40000000000 */
[----:B------:R-:W-:Y:S02]  /*2830*/  SEL R11, R11, RZ, P0 ;  /* 0x000000ff0b0b7207 */ /* 0x000fe40000000000 */
[----:B------:R-:W-:Y:S01]  /*2840*/  LOP3.LUT R10, R10, R3, RZ, 0x3c, !PT ;  /* 0x000000030a0a7212 */ /* 0x000fe200078e3cff */
[----:B------:R-:W-:Y:S06]  /*2850*/  BRA.U UP1, `(.L_x_43) ;  /* 0xfffffff101607547 */ /* 0x000fec000b83ffff */
[----:B------:R-:W-:Y:S01]  /*2860*/  UIADD3 UR7, UPT, UPT, UR6, 0xa8, URZ ;  /* 0x000000a806077890 */ /* 0x000fe2000fffe0ff */
[----:B------:R-:W-:-:S03]  /*2870*/  SHF.L.U32 R3, R12, 0x1f, RZ ;  /* 0x0000001f0c037819 */ /* 0x000fc600000006ff */
[----:B------:R-:W-:-:S09]  /*2880*/  ULEA UR4, UR13, UR7, 0x3 ;  /* 0x000000070d047291 */ /* 0x000fd2000f8e18ff */
[----:B------:R-:W2:Y:S02]  /*2890*/  SYNCS.PHASECHK.TRANS64.TRYWAIT P0, [UR4], R3 ;  /* 0x00000003ff0075a7 */ /* 0x000ea40008001104 */
[----:B--2---:R-:W-:Y:S05]  /*28a0*/  @!P0 BRA `(.L_x_44) ;  /* 0x0000006c00788947 */ /* 0x004fea0003800000 */
.L_x_130:
[----:B------:R-:W-:-:S04]  /*28b0*/  UIADD3 UR4, UPT, UPT, UR13, 0x1, URZ ;  /* 0x000000010d047890 */ /* 0x000fc8000fffe0ff */
[----:B------:R-:W-:-:S04]  /*28c0*/  UISETP.NE.AND UP0, UPT, UR4, 0x15, UPT ;  /* 0x000000150400788c */ /* 0x000fc8000bf05270 */
[----:B------:R-:W-:Y:S02]  /*28d0*/  USEL UR6, URZ, 0x1, UP0 ;  /* 0x00000001ff067887 */ /* 0x000fe40008000000 */
[----:B------:R-:W-:-:S04]  /*28e0*/  USEL UR4, UR4, URZ, UP0 ;  /* 0x000000ff04047287 */ /* 0x000fc80008000000 */
[----:B------:R-:W-:Y:S01]  /*28f0*/  ULEA UR5, UR4, UR7, 0x3 ;  /* 0x0000000704057291 */ /* 0x000fe2000f8e18ff */
[----:B------:R-:W-:-:S04]  /*2900*/  LOP3.LUT R2, R12, UR6, RZ, 0x3c, !PT ;  /* 0x000000060c027c12 */ /* 0x000fc8000f8e3cff */
[----:B-1----:R-:W-:-:S04]  /*2910*/  SHF.L.U32 R3, R2, 0x1f, RZ ;  /* 0x0000001f02037819 */ /* 0x002fc800000006ff */
[----:B------:R-:W1:Y:S02]  /*2920*/  SYNCS.PHASECHK.TRANS64.TRYWAIT P0, [UR5], R3 ;  /* 0x00000003ff0075a7 */ /* 0x000e640008001105 */
[----:B-1----:R-:W-:Y:S05]  /*2930*/  @!P0 BRA `(.L_x_45) ;  /* 0x0000006c006c8947 */ /* 0x002fea0003800000 */
.L_x_132:
        /* <DEDUP_REMOVED lines=9> */
.L_x_134:
        /* <DEDUP_REMOVED lines=9> */
.L_x_136:
        /* <DEDUP_REMOVED lines=9> */
.L_x_138:
        /* <DEDUP_REMOVED lines=9> */
.L_x_140:
        /* <DEDUP_REMOVED lines=9> */
.L_x_142:
        /* <DEDUP_REMOVED lines=9> */
.L_x_144:
        /* <DEDUP_REMOVED lines=9> */
.L_x_146:
        /* <DEDUP_REMOVED lines=9> */
.L_x_148:
        /* <DEDUP_REMOVED lines=9> */
.L_x_150:
        /* <DEDUP_REMOVED lines=9> */
.L_x_152:
        /* <DEDUP_REMOVED lines=9> */
.L_x_154:
        /* <DEDUP_REMOVED lines=9> */
.L_x_156:
        /* <DEDUP_REMOVED lines=9> */
.L_x_158:
        /* <DEDUP_REMOVED lines=9> */
.L_x_160:
        /* <DEDUP_REMOVED lines=9> */
.L_x_162:
        /* <DEDUP_REMOVED lines=9> */
.L_x_164:
        /* <DEDUP_REMOVED lines=9> */
.L_x_166:
        /* <DEDUP_REMOVED lines=9> */
.L_x_168:
[----:B------:R-:W-:-:S04]  /*3360*/  UIADD3 UR4, UPT, UPT, UR4, 0x1, URZ ;  /* 0x0000000104047890 */ /* 0x000fc8000fffe0ff */
[----:B------:R-:W-:-:S04]  /*3370*/  UISETP.NE.AND UP0, UPT, UR4, 0x15, UPT ;  /* 0x000000150400788c */ /* 0x000fc8000bf05270 */
[----:B------:R-:W-:Y:S02]  /*3380*/  USEL UR5, URZ, 0x1, UP0 ;  /* 0x00000001ff057887 */ /* 0x000fe40008000000 */
[----:B------:R-:W-:-:S04]  /*3390*/  USEL UR4, UR4, URZ, UP0 ;  /* 0x000000ff04047287 */ /* 0x000fc80008000000 */
[----:B------:R-:W-:Y:S01]  /*33a0*/  ULEA UR4, UR4, UR7, 0x3 ;  /* 0x0000000704047291 */ /* 0x000fe2000f8e18ff */
[----:B-1----:R-:W-:-:S04]  /*33b0*/  LOP3.LUT R3, R2, UR5, RZ, 0x3c, !PT ;  /* 0x0000000502037c12 */ /* 0x002fc8000f8e3cff */
[----:B------:R-:W-:Y:S01]  /*33c0*/  SHF.L.U32 R3, R3, 0x1f, RZ ;  /* 0x0000001f03037819 */ /* 0x000fe200000006ff */
[----:B------:R-:W-:-:S07]  /*33d0*/  IMAD.U32 R0, RZ, RZ, UR4 ;  /* 0x00000004ff007e24 */ /* 0x000fce000f8e00ff */
.L_x_64:
[----:B-1----:R1:W2:Y:S02]  /*33e0*/  SYNCS.PHASECHK.TRANS64.TRYWAIT P0, [R0+URZ], R3 ;  /* 0x00000003000075a7 */ /* 0x0022a400080011ff */
[----:B--2---:R-:W-:Y:S05]  /*33f0*/  @!P0 NANOSLEEP.SYNCS 0x989680 ;  /* 0x009896800000895d */ /* 0x004fea0003900000 */
[----:B------:R-:W2:Y:S02]  /*3400*/  @!P0 SYNCS.PHASECHK.TRANS64 P0, [R0+URZ], R3 ;  /* 0x00000003000085a7 */ /* 0x000ea400080010ff */
[----:B--2---:R-:W-:Y:S05]  /*3410*/  @P0 EXIT ;  /* 0x000000000000094d */ /* 0x004fea0003800000 */
[----:B------:R-:W-:Y:S05]  /*3420*/  BRA `(.L_x_64) ;  /* 0xfffffffc00ec7947 */ /* 0x000fea000383ffff */
.L_x_23:
[----:B------:R-:W-:-:S04]  /*3430*/  UISETP.NE.AND UP0, UPT, UR59, URZ, UPT ;  /* 0x000000ff3b00728c */ /* 0x000fc8000bf05270 */
[----:B------:R-:W-:-:S09]  /*3440*/  UISETP.NE.OR UP0, UPT, UR20, 0x1, UP0 ;  /* 0x000000011400788c */ /* 0x000fd20008705670 */
[----:B------:R-:W-:Y:S05]  /*3450*/  BRA.U UP0, `(.L_x_65) ;  /* 0x0000000500487547 */ /* 0x000fea000b800000 */
[----:B------:R-:W-:Y:S01]  /*3460*/  ISETP.GE.U32.AND P2, PT, R0, 0x2, PT ;  /* 0x000000020000780c */ /* 0x000fe20003f46070 */
[----:B------:R-:W-:Y:S01]  /*3470*/  IMAD.MOV.U32 R12, RZ, RZ, 0x1 ;  /* 0x00000001ff0c7424 */ /* 0x000fe200078e00ff */
[----:B------:R-:W-:Y:S02]  /*3480*/  CS2R R10, SRZ ;  /* 0x00000000000a7805 */ /* 0x000fe4000001ff00 */
[----:B------:R-:W-:Y:S01]  /*3490*/  CS2R R8, SRZ ;  /* 0x0000000000087805 */ /* 0x000fe2000001ff00 */
[----:B------:R-:W-:Y:S01]  /*34a0*/  UMOV UR4, 0x400 ;  /* 0x0000040000047882 */ /* 0x000fe20000000000 */
[----:B------:R-:W-:Y:S01]  /*34b0*/  UMOV UR5, URZ ;  /* 0x000000ff00057c82 */ /* 0x000fe20008000000 */
[----:B------:R-:W-:-:S12]  /*34c0*/  ULEA UR6, UR59, UR4, 0x18 ;  /* 0x000000043b067291 */ /* 0x000fd8000f8ec0ff */
.L_x_69:
[----:B------:R-:W-:Y:S02]  /*34d0*/  LEA R2, R8, UR6, 0x3 ;  /* 0x0000000608027c11 */ /* 0x000fe4000f8e18ff */
[----:B------:R-:W-:-:S03]  /*34e0*/  SHF.L.U32 R5, R9, 0x1f, RZ ;  /* 0x0000001f09057819 */ /* 0x000fc600000006ff */
[----:B------:R-:W-:Y:S01]  /*34f0*/  VIADD R4, R2, 0x1e0 ;  /* 0x000001e002047836 */ /* 0x000fe20000000000 */
[----:B------:R-:W2:Y:S02]  /*3500*/  SYNCS.PHASECHK.TRANS64.TRYWAIT P0, [R2+URZ+0x1d0], R5 ;  /* 0x0001d005020075a7 */ /* 0x000ea400080011ff */
[----:B--2---:R-:W-:Y:S05]  /*3510*/  @!P0 BRA `(.L_x_66) ;  /* 0x00000068003c8947 */ /* 0x004fea0003800000 */
.L_x_169:
[----:B------:R-:W-:Y:S01]  /*3520*/  ULEA UR4, UR5, UR6, 0x3 ;  /* 0x0000000605047291 */ /* 0x000fe2000f8e18ff */
[----:B------:R-:W-:Y:S02]  /*3530*/  PRMT R4, RZ, 0x654, R4 ;  /* 0x00000654ff047816 */ /* 0x000fe40000000004 */
[----:B--2---:R-:W-:Y:S01]  /*3540*/  SHF.L.U32 R5, R12, 0x1f, RZ ;  /* 0x0000001f0c057819 */ /* 0x004fe200000006ff */
[----:B------:R-:W-:Y:S01]  /*3550*/  UIADD3 UR7, UPT, UPT, UR4, 0x170, URZ ;  /* 0x0000017004077890 */ /* 0x000fe2000fffe0ff */
[----:B------:R2:W-:Y:S05]  /*3560*/  SYNCS.ARRIVE.TRANS64.RED.A1T0 RZ, [R4+URZ], RZ ;  /* 0x000000ff04ff79a7 */ /* 0x0005ea00081004ff */
[----:B------:R-:W-:Y:S01]  /*3570*/  IMAD.U32 R7, RZ, RZ, UR7 ;  /* 0x00000007ff077e24 */ /* 0x000fe2000f8e00ff */
[----:B------:R-:W3:Y:S04]  /*3580*/  SYNCS.PHASECHK.TRANS64.TRYWAIT P0, [UR4+0x180], R5 ;  /* 0x00018005ff0075a7 */ /* 0x000ee80008001104 */
[----:B------:R-:W-:Y:S01]  /*3590*/  PRMT R6, R0, 0x654, R7 ;  /* 0x0000065400067816 */ /* 0x000fe20000000007 */
[----:B--2---:R-:W-:Y:S01]  /*35a0*/  @!P2 IMAD.MOV.U32 R4, RZ, RZ, 0x10 ;  /* 0x00000010ff04a424 */ /* 0x004fe200078e00ff */
[----:B---3--:R-:W-:Y:S06]  /*35b0*/  @!P0 BRA `(.L_x_67) ;  /* 0x0000006800288947 */ /* 0x008fec0003800000 */
.L_x_171:
[----:B------:R-:W-:Y:S01]  /*35c0*/  ULEA UR8, UR5, UR6, 0x4 ;  /* 0x0000000605087291 */ /* 0x000fe2000f8e20ff */
[----:B------:R-:W-:Y:S01]  /*35d0*/  SEL R3, R6, R3, !P2 ;  /* 0x0000000306037207 */ /* 0x000fe20005000000 */
[----:B------:R-:W-:Y:S01]  /*35e0*/  UIADD3 UR9, UPT, UPT, UR4, 0x170, URZ ;  /* 0x0000017004097890 */ /* 0x000fe2000fffe0ff */
[----:B--2---:R-:W-:Y:S01]  /*35f0*/  LEA R2, R11, UR6, 0x3 ;  /* 0x000000060b027c11 */ /* 0x004fe2000f8e18ff */
[----:B------:R-:W-:Y:S01]  /*3600*/  UIADD3 UR8, UPT, UPT, UR8, 0x200, URZ ;  /* 0x0000020008087890 */ /* 0x000fe2000fffe0ff */
[----:B------:R-:W-:Y:S01]  /*3610*/  SHF.L.U32 R5, R10, 0x1f, RZ ;  /* 0x0000001f0a057819 */ /* 0x000fe200000006ff */
[----:B------:R2:W-:Y:S01]  /*3620*/  @!P2 SYNCS.ARRIVE.TRANS64.RED RZ, [R3+URZ], R4 ;  /* 0x0000000403ffa9a7 */ /* 0x0005e200080004ff */
[----:B------:R-:W-:Y:S01]  /*3630*/  UIADD3 UR4, UPT, UPT, UR5, 0x1, URZ ;  /* 0x0000000105047890 */ /* 0x000fe2000fffe0ff */
[----:B------:R-:W-:-:S03]  /*3640*/  VIADD R8, R8, 0x1 ;  /* 0x0000000108087836 */ /* 0x000fc60000000000 */
[----:B------:R-:W-:Y:S02]  /*3650*/  UISETP.NE.AND UP0, UPT, UR4, 0x2, UPT ;  /* 0x000000020400788c */ /* 0x000fe4000bf05270 */
[----:B------:R-:W-:Y:S06]  /*3660*/  UGETNEXTWORKID.BROADCAST [UR8], [UR9] ;  /* 0x00000000080073ca */ /* 0x000fec0008000100 */
[----:B------:R-:W-:Y:S01]  /*3670*/  USEL UR7, URZ, 0x1, UP0 ;  /* 0x00000001ff077887 */ /* 0x000fe20008000000 */
[----:B------:R-:W-:Y:S01]  /*3680*/  ISETP.NE.AND P0, PT, R8, 0x2, PT ;  /* 0x000000020800780c */ /* 0x000fe20003f05270 */
[----:B------:R-:W-:Y:S01]  /*3690*/  USEL UR5, UR4, URZ, UP0 ;  /* 0x000000ff04057287 */ /* 0x000fe20008000000 */
[----:B------:R-:W3:Y:S03]  /*36a0*/  SYNCS.PHASECHK.TRANS64.TRYWAIT P1, [R2+URZ+0x170], R5 ;  /* 0x00017005020075a7 */ /* 0x000ee600080211ff */
[----:B------:R-:W-:Y:S01]  /*36b0*/  LOP3.LUT R12, R12, UR7, RZ, 0x3c, !PT ;  /* 0x000000070c0c7c12 */ /* 0x000fe2000f8e3cff */
[----:B--23--:R-:W-:Y:S07]  /*36c0*/  @!P1 BRA `(.L_x_68) ;  /* 0x0000006400fc9947 */ /* 0x00cfee0003800000 */
.L_x_172:
[C---:B------:R-:W-:Y:S01]  /*36d0*/  LEA R4, R11.reuse, UR6, 0x4 ;  /* 0x000000060b047c11 */ /* 0x040fe2000f8e20ff */
[----:B--2---:R-:W-:Y:S01]  /*36e0*/  VIADD R2, R2, 0x180 ;  /* 0x0000018002027836 */ /* 0x004fe20000000000 */
[----:B------:R-:W-:Y:S01]  /*36f0*/  SEL R8, R8, RZ, P0 ;  /* 0x000000ff08087207 */ /* 0x000fe20000000000 */
[----:B------:R-:W-:-:S03]  /*3700*/  VIADD R11, R11, 0x1 ;  /* 0x000000010b0b7836 */ /* 0x000fc60000000000 */
[----:B------:R-:W2:Y:S01]  /*3710*/  LDS.128 R4, [R4+0x200] ;  /* 0x0002000004047984 */ /* 0x000ea20000000c00 */
[----:B------:R-:W-:Y:S02]  /*3720*/  PRMT R2, RZ, 0x654, R2 ;  /* 0x00000654ff027816 */ /* 0x000fe40000000002 */
[C---:B------:R-:W-:Y:S01]  /*3730*/  ISETP.NE.AND P1, PT, R11.reuse, 0x2, PT ;  /* 0x000000020b00780c */ /* 0x040fe20003f25270 */
[----:B------:R-:W-:Y:S01]  /*3740*/  @!PT LDS RZ, [RZ] ;  /* 0x00000000fffff984 */ /* 0x000fe20000000800 */
[----:B------:R-:W-:Y:S01]  /*3750*/  @!PT LDS RZ, [RZ] ;  /* 0x00000000fffff984 */ /* 0x000fe20000000800 */
[----:B------:R-:W-:Y:S01]  /*3760*/  @!PT LDS RZ, [RZ] ;  /* 0x00000000fffff984 */ /* 0x000fe20000000800 */
[----:B------:R-:W-:Y:S01]  /*3770*/  @!PT LDS RZ, [RZ] ;  /* 0x00000000fffff984 */ /* 0x000fe20000000800 */
[----:B------:R3:W-:Y:S06]  /*3780*/  MEMBAR.ALL.CTA ;  /* 0x0000000000007992 */ /* 0x0007ec0000008000 */
[----:B---3--:R-:W3:Y:S01]  /*3790*/  FENCE.VIEW.ASYNC.S ;  /* 0x00000000000073c6 */ /* 0x008ee20000000000 */
[----:B------:R-:W-:Y:S01]  /*37a0*/  SEL R11, R11, RZ, P1 ;  /* 0x000000ff0b0b7207 */ /* 0x000fe20000800000 */
[----:B---3--:R3:W-:Y:S01]  /*37b0*/  SYNCS.ARRIVE.TRANS64.RED.A1T0 RZ, [R2+URZ], RZ ;  /* 0x000000ff02ff79a7 */ /* 0x0087e200081004ff */
[----:B--2---:R-:W-:-:S02]  /*37c0*/  LOP3.LUT P3, RZ, R6, 0x1, RZ, 0xc0, !PT ;  /* 0x0000000106ff7812 */ /* 0x004fc4000786c0ff */
[----:B------:R-:W-:-:S04]  /*37d0*/  SEL R5, RZ, 0x1, P1 ;  /* 0x00000001ff057807 */ /* 0x000fc80000800000 */
[----:B------:R-:W-:Y:S02]  /*37e0*/  LOP3.LUT R10, R10, R5, RZ, 0x3c, !PT ;  /* 0x000000050a0a7212 */ /* 0x000fe400078e3cff */
[----:B---3--:R-:W-:-:S04]  /*37f0*/  SEL R2, RZ, 0x1, P0 ;  /* 0x00000001ff027807 */ /* 0x008fc80000000000 */
[----:B------:R-:W-:Y:S01]  /*3800*/  LOP3.LUT R9, R9, R2, RZ, 0x3c, !PT ;  /* 0x0000000209097212 */ /* 0x000fe200078e3cff */
[----:B------:R-:W-:Y:S06]  /*3810*/  @P3 BRA `(.L_x_69) ;  /* 0xfffffffc002c3947 */ /* 0x000fec000383ffff */
[----:B------:R-:W-:Y:S01]  /*3820*/  ULEA UR4, UR5, UR6, 0x3 ;  /* 0x0000000605047291 */ /* 0x000fe2000f8e18ff */
[----:B------:R-:W-:-:S08]  /*3830*/  SHF.L.U32 R3, R12, 0x1f, RZ ;  /* 0x0000001f0c037819 */ /* 0x000fd000000006ff */
[----:B------:R-:W2:Y:S02]  /*3840*/  SYNCS.PHASECHK.TRANS64 P0, [UR4+0x180], R3 ;  /* 0x00018003ff0075a7 */ /* 0x000ea40008001004 */
[----:B--2---:R-:W-:Y:S05]  /*3850*/  @P0 BRA `(.L_x_70) ;  /* 0x0000000000080947 */ /* 0x004fea0003800000 */
[----:B------:R-:W2:Y:S02]  /*3860*/  SYNCS.PHASECHK.TRANS64.TRYWAIT P0, [UR4+0x180], R3 ;  /* 0x00018003ff0075a7 */ /* 0x000ea40008001104 */
[----:B--2---:R-:W-:Y:S05]  /*3870*/  @!P0 BRA `(.L_x_71) ;  /* 0x0000006400a48947 */ /* 0x004fea0003800000 */
.L_x_70:
[----:B------:R-:W-:-:S04]  /*3880*/  UIADD3 UR7, UPT, UPT, UR5, 0x1, URZ ;  /* 0x0000000105077890 */ /* 0x000fc8000fffe0ff */
[----:B------:R-:W-:-:S04]  /*3890*/  UISETP.NE.AND UP0, UPT, UR7, 0x2, UPT ;  /* 0x000000020700788c */ /* 0x000fc8000bf05270 */
[----:B------:R-:W-:Y:S02]  /*38a0*/  USEL UR8, URZ, 0x1, UP0 ;  /* 0x00000001ff087887 */ /* 0x000fe40008000000 */
[----:B------:R-:W-:-:S04]  /*38b0*/  USEL UR7, UR7, URZ, UP0 ;  /* 0x000000ff07077287 */ /* 0x000fc80008000000 */
[----:B------:R-:W-:Y:S01]  /*38c0*/  ULEA UR7, UR7, UR6, 0x3 ;  /* 0x0000000607077291 */ /* 0x000fe2000f8e18ff */
[----:B--2---:R-:W-:-:S04]  /*38d0*/  LOP3.LUT R3, R12, UR8, RZ, 0x3c, !PT ;  /* 0x000000080c037c12 */ /* 0x004fc8000f8e3cff */
[----:B------:R-:W-:-:S04]  /*38e0*/  SHF.L.U32 R0, R3, 0x1f, RZ ;  /* 0x0000001f03007819 */ /* 0x000fc800000006ff */
[----:B------:R-:W2:Y:S02]  /*38f0*/  SYNCS.PHASECHK.TRANS64 P0, [UR7+0x180], R0 ;  /* 0x00018000ff0075a7 */ /* 0x000ea40008001007 */
[----:B-12---:R-:W-:Y:S05]  /*3900*/  @P0 EXIT ;  /* 0x000000000000094d */ /* 0x006fea0003800000 */
[----:B------:R-:W-:Y:S02]  /*3910*/  SHF.L.U32 R3, R3, 0x1f, RZ ;  /* 0x0000001f03037819 */ /* 0x000fe400000006ff */
[----:B------:R-:W-:-:S07]  /*3920*/  MOV R0, UR7 ;  /* 0x0000000700007c02 */ /* 0x000fce0008000f00 */
.L_x_72:
[----:B-1----:R1:W2:Y:S02]  /*3930*/  SYNCS.PHASECHK.TRANS64.TRYWAIT P0, [R0+URZ+0x180], R3 ;  /* 0x00018003000075a7 */ /* 0x0022a400080011ff */
[----:B--2---:R-:W-:Y:S05]  /*3940*/  @!P0 NANOSLEEP.SYNCS 0x989680 ;  /* 0x009896800000895d */ /* 0x004fea0003900000 */
[----:B------:R-:W2:Y:S02]  /*3950*/  @!P0 SYNCS.PHASECHK.TRANS64 P0, [R0+URZ+0x180], R3 ;  /* 0x00018003000085a7 */ /* 0x000ea400080010ff */
[----:B--2---:R-:W-:Y:S05]  /*3960*/  @P0 EXIT ;  /* 0x000000000000094d */ /* 0x004fea0003800000 */
[----:B------:R-:W-:Y:S05]  /*3970*/  BRA `(.L_x_72) ;  /* 0xfffffffc00ec7947 */ /* 0x000fea000383ffff */
.L_x_65:
[----:B------:R-:W-:Y:S05]  /*3980*/  BRA.U UP5, `(.L_x_73) ;  /* 0x0000000d057c7547 */ /* 0x000fea000b800000 */
[----:B------:R-:W-:Y:S01]  /*3990*/  UMOV UR4, 0x40 ;  /* 0x0000004000047882 */ /* 0x000fe20000000000 */
[----:B------:R-:W-:Y:S01]  /*39a0*/  NOP ;  /* 0x0000000000007918 */ /* 0x000fe20000000000 */
[----:B------:R-:W-:Y:S01]  /*39b0*/  ULEA UR5, UR59, UR4, 0x18 ;  /* 0x000000043b057291 */ /* 0x000fe2000f8ec0ff */
[----:B------:R-:W-:Y:S02]  /*39c0*/  UMOV UR6, 0x400 ;  /* 0x0000040000067882 */ /* 0x000fe40000000000 */
[----:B------:R-:W-:-:S06]  /*39d0*/  ULEA UR6, UR59, UR6, 0x18 ;  /* 0x000000063b067291 */ /* 0x000fcc000f8ec0ff */
[----:B------:R-:W2:Y:S02]  /*39e0*/  LDS.U8 R0, [UR5+0x1c] ;  /* 0x00001c05ff007984 */ /* 0x000ea40008000000 */
[----:B--2---:R-:W-:-:S13]  /*39f0*/  ISETP.NE.AND P0, PT, R0, RZ, PT ;  /* 0x000000ff0000720c */ /* 0x004fda0003f05270 */
[----:B------:R-:W-:Y:S05]  /*3a00*/  @P0 BRA `(.L_x_74) ;  /* 0x0000000000580947 */ /* 0x000fea0003800000 */
[----:B------:R-:W-:-:S13]  /*3a10*/  ELECT P0, URZ, PT ;  /* 0x0000000000ff782f */ /* 0x000fda0003800000 */
[----:B------:R-:W-:Y:S05]  /*3a20*/  @!P0 BRA `(.L_x_75) ;  /* 0x0000000000608947 */ /* 0x000fea0003800000 */
[----:B------:R-:W-:Y:S01]  /*3a30*/  UMOV UR4, 0x10 ;  /* 0x0000001000047882 */ /* 0x000fe20000000000 */
[----:B------:R-:W-:Y:S01]  /*3a40*/  HFMA2 R0, -RZ, RZ, 0, 5.9604644775390625e-08 ;  /* 0x00000001ff007431 */ /* 0x000fe200000001ff */
[----:B------:R-:W-:-:S03]  /*3a50*/  MOV R2, 0xffff ;  /* 0x0000ffff00027802 */ /* 0x000fc60000000f00 */
[----:B------:R-:W-:Y:S04]  /*3a60*/  DEPBAR.LE SB2, 0x36 ;  /* 0x0000ad800000791a */ /* 0x000fe80000000000 */
[----:B------:R-:W2:Y:S02]  /*3a70*/  UTCATOMSWS.FIND_AND_SET.ALIGN UP0, UR4, UR4 ;  /* 0x00000004000475e3 */ /* 0x000ea40008000800 */
[----:B--2---:R-:W-:Y:S01]  /*3a80*/  MOV R5, UR4 ;  /* 0x0000000400057c02 */ /* 0x004fe20008000f00 */
[----:B------:R-:W-:Y:S06]  /*3a90*/  BRA.U UP0, `(.L_x_76) ;  /* 0x0000000100187547 */ /* 0x000fec000b800000 */
.L_x_77:
[----:B------:R-:W-:Y:S05]  /*3aa0*/  NANOSLEEP 0x64 ;  /* 0x000000640000795d */ /* 0x000fea0003800000 */
[----:B------:R-:W-:-:S05]  /*3ab0*/  UMOV UR4, 0x10 ;  /* 0x0000001000047882 */ /* 0x000fca0000000000 */
[----:B------:R-:W-:Y:S04]  /*3ac0*/  DEPBAR.LE SB2, 0x36 ;  /* 0x0000ad800000791a */ /* 0x000fe80000000000 */
[----:B------:R-:W2:Y:S02]  /*3ad0*/  UTCATOMSWS.FIND_AND_SET.ALIGN UP0, UR4, UR4 ;  /* 0x00000004000475e3 */ /* 0x000ea40008000800 */
[----:B--2---:R-:W-:Y:S01]  /*3ae0*/  MOV R5, UR4 ;  /* 0x0000000400057c02 */ /* 0x004fe20008000f00 */
[----:B------:R-:W-:Y:S05]  /*3af0*/  BRA.U !UP0, `(.L_x_77) ;  /* 0xfffffffd08e87547 */ /* 0x000fea000b83ffff */
.L_x_76:
[-C--:B------:R-:W-:Y:S02]  /*3b00*/  SHF.L.U32 R2, R2, R5.reuse, RZ ;  /* 0x0000000502027219 */ /* 0x080fe400000006ff */
[----:B------:R-:W-:Y:S01]  /*3b10*/  SHF.L.U32 R0, R0, R5, RZ ;  /* 0x0000000500007219 */ /* 0x000fe200000006ff */
[----:B------:R-:W-:Y:S02]  /*3b20*/  IMAD.SHL.U32 R5, R5, 0x20, RZ ;  /* 0x0000002005057824 */ /* 0x000fe400078e00ff */
[----:B------:R2:W-:Y:S04]  /*3b30*/  ATOMS.OR RZ, [UR5+0x14], R2 ;  /* 0x00001402ffff798c */ /* 0x0005e8000b000005 */
[----:B------:R2:W-:Y:S04]  /*3b40*/  ATOMS.OR RZ, [UR5+0x18], R0 ;  /* 0x00001800ffff798c */ /* 0x0005e8000b000005 */
[----:B------:R2:W-:Y:S01]  /*3b50*/  STS [UR6+0x220], R5 ;  /* 0x00022005ff007988 */ /* 0x0005e20008000806 */
[----:B------:R-:W-:Y:S05]  /*3b60*/  BRA `(.L_x_75) ;  /* 0x0000000000107947 */ /* 0x000fea0003800000 */
.L_x_74:
[----:B------:R-:W-:Y:S02]  /*3b70*/  MOV R0, 0xffffffff ;  /* 0xffffffff00007802 */ /* 0x000fe40000000f00 */
[----:B------:R-:W-:-:S03]  /*3b80*/  MOV R4, 0x3bb0 ;  /* 0x00003bb000047802 */ /* 0x000fc60000000f00 */
[----:B------:R2:W-:Y:S04]  /*3b90*/  STS [UR6+0x220], R0 ;  /* 0x00022000ff007988 */ /* 0x0005e80008000806 */
[----:B-12--5:R-:W-:Y:S05]  /*3ba0*/  CALL.REL.NOINC `($__internal_1_$__cuda_sm10x_tcgen05_guardrail_trap_phase_invalid_during_alloc) ;  /* 0x0000006800287944 */ /* 0x026fea0003c00000 */
.L_x_75:
[----:B------:R-:W-:Y:S05]  /*3bb0*/  WARPSYNC.ALL ;  /* 0x0000000000007948 */ /* 0x000fea0003800000 */
[----:B------:R-:W3:Y:S01]  /*3bc0*/  S2UR UR4, SR_CgaCtaId ;  /* 0x00000000000479c3 */ /* 0x000ee20000008800 */
[----:B------:R-:W-:Y:S01]  /*3bd0*/  UMOV UR14, 0x400 ;  /* 0x00000400000e7882 */ /* 0x000fe20000000000 */
[----:B------:R-:W-:-:S06]  /*3be0*/  NOP ;  /* 0x0000000000007918 */ /* 0x000fcc0000000000 */
[----:B------:R-:W-:Y:S06]  /*3bf0*/  BAR.ARV 0x6, 0xa0 ;  /* 0x0182800000007b1d */ /* 0x000fec0000002000 */
[----:B------:R-:W4:Y:S01]  /*3c00*/  LDCU UR5, c[0x0][0x38c] ;  /* 0x00007180ff0577ac */ /* 0x000f220008000800 */
[----:B------:R-:W-:Y:S01]  /*3c10*/  LOP3.LUT R3, R3, 0xffff, RZ, 0xc0, !PT ;  /* 0x0000ffff03037812 */ /* 0x000fe200078ec0ff */
[----:B------:R-:W-:Y:S01]  /*3c20*/  IMAD.MOV.U32 R11, RZ, RZ, 0x1 ;  /* 0x00000001ff0b7424 */ /* 0x000fe200078e00ff */
[----:B------:R-:W-:Y:S01]  /*3c30*/  CS2R R8, SRZ ;  /* 0x0000000000087805 */ /* 0x000fe2000001ff00 */
[----:B------:R-:W1:Y:S01]  /*3c40*/  LDCU UR8, c[0x0][0x38c] ;  /* 0x00007180ff0877ac */ /* 0x000e620008000800 */
[----:B------:R-:W-:Y:S01]  /*3c50*/  R2UR UR16, R3 ;  /* 0x00000000031072ca */ /* 0x000fe200000e0000 */
[----:B------:R-:W-:Y:S01]  /*3c60*/  IMAD.MOV.U32 R10, RZ, RZ, RZ ;  /* 0x000000ffff0a7224 */ /* 0x000fe200078e00ff */
[----:B------:R-:W-:Y:S01]  /*3c70*/  UMOV UR18, URZ ;  /* 0x000000ff00127c82 */ /* 0x000fe20008000000 */
[----:B------:R-:W-:Y:S01]  /*3c80*/  UMOV UR11, URZ ;  /* 0x000000ff000b7c82 */ /* 0x000fe20008000000 */
[----:B---3--:R-:W-:Y:S01]  /*3c90*/  ULEA UR14, UR4, UR14, 0x18 ;  /* 0x0000000e040e7291 */ /* 0x008fe2000f8ec0ff */
[----:B------:R-:W-:Y:S01]  /*3ca0*/  UMOV UR20, 0x0 ;  /* 0x0000000000147882 */ /* 0x000fe20000000000 */
[----:B------:R-:W-:-:S02]  /*3cb0*/  UMOV UR21, 0x4380010 ;  /* 0x0438001000157882 */ /* 0x000fc40000000000 */
[----:B------:R-:W-:Y:S02]  /*3cc0*/  UIADD3 UR6, UPT, UPT, UR14, 0x7400, URZ ;  /* 0x000074000e067890 */ /* 0x000fe4000fffe0ff */
[----:B------:R-:W-:Y:S02]  /*3cd0*/  UIADD3 UR7, UPT, UPT, UR14, 0x11c00, URZ ;  /* 0x00011c000e077890 */ /* 0x000fe4000fffe0ff */
[----:B----4-:R-:W-:Y:S01]  /*3ce0*/  UIADD3 UR5, UPT, UPT, UR5, 0x1f, URZ ;  /* 0x0000001f05057890 */ /* 0x010fe2000fffe0ff */
[----:B--2---:R-:W2:Y:S01]  /*3cf0*/  LDS R0, [UR14+0x220] ;  /* 0x0002200eff007984 */ /* 0x004ea20008000800 */
[----:B------:R-:W-:Y:S02]  /*3d00*/  USHF.R.U32.HI UR6, URZ, 0x4, UR6 ;  /* 0x00000004ff067899 */ /* 0x000fe40008011606 */
[----:B------:R-:W-:Y:S02]  /*3d10*/  USHF.R.S32.HI UR4, URZ, 0x1f, UR5 ;  /* 0x0000001fff047899 */ /* 0x000fe40008011405 */
[----:B------:R-:W-:-:S02]  /*3d20*/  ULOP3.LUT UR6, UR6, 0x3fff, URZ, 0xc0, !UPT ;  /* 0x00003fff06067892 */ /* 0x000fc4000f8ec0ff */
[----:B------:R-:W-:Y:S02]  /*3d30*/  ULEA.HI UR4, UR4, UR5, URZ, 0x5 ;  /* 0x0000000504047291 */ /* 0x000fe4000f8f28ff */
[----:B------:R-:W-:Y:S02]  /*3d40*/  USHF.R.U32.HI UR5, URZ, 0x4, UR7 ;  /* 0x00000004ff057899 */ /* 0x000fe40008011607 */
[----:B------:R-:W-:Y:S02]  /*3d50*/  USHF.R.S32.HI UR22, URZ, 0x5, UR4 ;  /* 0x00000005ff167899 */ /* 0x000fe40008011404 */
[----:B------:R-:W-:Y:S02]  /*3d60*/  ULOP3.LUT UR4, UR5, 0x3fff, URZ, 0xc0, !UPT ;  /* 0x00003fff05047892 */ /* 0x000fe4000f8ec0ff */
[----:B------:R-:W-:Y:S02]  /*3d70*/  UISETP.LT.AND UP0, UPT, UR22, 0x1, UPT ;  /* 0x000000011600788c */ /* 0x000fe4000bf01270 */
[----:B------:R-:W-:-:S02]  /*3d80*/  ULOP3.LUT UR17, UR6, 0x10000, URZ, 0xfc, !UPT ;  /* 0x0001000006117892 */ /* 0x000fc4000f8efcff */
[----:B------:R-:W-:Y:S02]  /*3d90*/  USEL UR23, UR22, 0x1, !UP0 ;  /* 0x0000000116177887 */ /* 0x000fe4000c000000 */
[----:B------:R-:W-:Y:S02]  /*3da0*/  ULOP3.LUT UR4, UR4, 0x10000, URZ, 0xfc, !UPT ;  /* 0x0001000004047892 */ /* 0x000fe4000f8efcff */
[----:B------:R-:W-:Y:S02]  /*3db0*/  UIADD3 UR23, UPT, UPT, -UR23, URZ, URZ ;  /* 0x000000ff17177290 */ /* 0x000fe4000fffe1ff */
[----:B-1----:R-:W-:Y:S01]  /*3dc0*/  UISETP.GE.AND UP4, UPT, UR8, 0x1, UPT ;  /* 0x000000010800788c */ /* 0x002fe2000bf86270 */
[----:B--2---:R-:W-:-:S15]  /*3dd0*/  R2UR UR24, R0 ;  /* 0x00000000001872ca */ /* 0x004fde00000e0000 */
.L_x_84:
[----:B------:R-:W-:Y:S02]  /*3de0*/  LEA R0, R10, UR14, 0x3 ;  /* 0x0000000e0a007c11 */ /* 0x000fe4000f8e18ff */
[----:B------:R-:W-:Y:S02]  /*3df0*/  SHF.L.U32 R5, R9, 0x1f, RZ ;  /* 0x0000001f09057819 */ /* 0x000fe400000006ff */
[----:B------:R-:W-:Y:S01]  /*3e00*/  PLOP3.LUT P0, PT, PT, PT, UP4, 0x80, 0x8 ;  /* 0x000000000008781c */ /* 0x000fe20003f0f048 */
[----:B------:R-:W-:Y:S01]  /*3e10*/  VIADD R3, R0, 0x180 ;  /* 0x0000018000037836 */ /* 0x000fe20000000000 */
[----:B-1----:R-:W1:Y:S02]  /*3e20*/  SYNCS.PHASECHK.TRANS64.TRYWAIT P1, [R0+URZ+0x170], R5 ;  /* 0x00017005000075a7 */ /* 0x002e6400080211ff */
[----:B-1-3--:R-:W-:Y:S09]  /*3e30*/  @!P1 BRA `(.L_x_78) ;  /* 0x00000060004c9947 */ /* 0x00aff20003800000 */
.L_x_174:
[----:B------:R-:W-:Y:S01]  /*3e40*/  LEA R4, R10, UR14, 0x4 ;  /* 0x0000000e0a047c11 */ /* 0x000fe2000f8e20ff */
[----:B------:R-:W-:Y:S01]  /*3e50*/  @UP4 ULEA UR5, UR11, UR14, 0x3 ;  /* 0x0000000e0b054291 */ /* 0x000fe2000f8e18ff */
[----:B------:R-:W-:Y:S01]  /*3e60*/  PLOP3.LUT P2, PT, PT, PT, PT, 0x80, 0x8 ;  /* 0x000000000008781c */ /* 0x000fe20003f4f070 */
[----:B------:R-:W-:Y:S01]  /*3e70*/  ULEA UR19, UR18, UR14, 0x3 ;  /* 0x0000000e12137291 */ /* 0x000fe2000f8e18ff */
[----:B------:R-:W-:Y:S02]  /*3e80*/  PRMT R3, RZ, 0x654, R3 ;  /* 0x00000654ff037816 */ /* 0x000fe40000000003 */
[----:B-1----:R-:W1:Y:S01]  /*3e90*/  LDS.128 R4, [R4+0x200] ;  /* 0x0002000004047984 */ /* 0x002e620000000c00 */
[----:B------:R-:W-:Y:S02]  /*3ea0*/  @P0 SHF.L.U32 R2, R8, 0x1f, RZ ;  /* 0x0000001f08020819 */ /* 0x000fe400000006ff */
[----:B------:R-:W-:Y:S01]  /*3eb0*/  SHF.L.U32 R0, R11, 0x1f, RZ ;  /* 0x0000001f0b007819 */ /* 0x000fe200000006ff */
[----:B------:R-:W-:Y:S01]  /*3ec0*/  @!PT LDS RZ, [RZ] ;  /* 0x00000000fffff984 */ /* 0x000fe20000000800 */
[----:B------:R-:W-:Y:S01]  /*3ed0*/  @!PT LDS RZ, [RZ] ;  /* 0x00000000fffff984 */ /* 0x000fe20000000800 */
[----:B------:R-:W-:Y:S01]  /*3ee0*/  @!PT LDS RZ, [RZ] ;  /* 0x00000000fffff984 */ /* 0x000fe20000000800 */
[----:B------:R-:W-:Y:S01]  /*3ef0*/  @!PT LDS RZ, [RZ] ;  /* 0x00000000fffff984 */ /* 0x000fe20000000800 */
[----:B------:R2:W-:Y:S06]  /*3f00*/  MEMBAR.ALL.CTA ;  /* 0x0000000000007992 */ /* 0x0005ec0000008000 */
[----:B--2---:R-:W2:Y:S02]  /*3f10*/  FENCE.VIEW.ASYNC.S ;  /* 0x00000000000073c6 */ /* 0x004ea40000000000 */
[----:B--2---:R2:W-:Y:S01]  /*3f20*/  SYNCS.ARRIVE.TRANS64.RED.A1T0 RZ, [R3+URZ], RZ ;  /* 0x000000ff03ff79a7 */ /* 0x0045e200081004ff */
[----:B------:R2:W3:Y:S01]  /*3f30*/  @P0 SYNCS.PHASECHK.TRANS64.TRYWAIT P2, [UR5], R2 ;  /* 0x00000002ff0005a7 */ /* 0x0004e20008041105 */
[----:B-1----:R-:W-:Y:S01]  /*3f40*/  LOP3.LUT P1, RZ, R6, 0x1, RZ, 0xc0, !PT ;  /* 0x0000000106ff7812 */ /* 0x002fe2000782c0ff */
[----:B------:R-:W1:Y:S02]  /*3f50*/  SYNCS.PHASECHK.TRANS64.TRYWAIT P0, [UR19+0x1b0], R0 ;  /* 0x0001b000ff0075a7 */ /* 0x000e640008001113 */
[----:B-123--:R-:W-:Y:S10]  /*3f60*/  @!P0 BRA `(.L_x_79) ;  /* 0x0000006000148947 */ /* 0x00eff40003800000 */
.L_x_176:
[----:B------:R-:W-:Y:S01]  /*3f70*/  IADD3 R10, PT, PT, R10, 0x1, RZ ;  /* 0x000000010a0a7810 */ /* 0x000fe20007ffe0ff */
[----:B------:R-:W-:Y:S06]  /*3f80*/  BRA.U !UP4, `(.L_x_80) ;  /* 0x000000010c9c7547 */ /* 0x000fec000b800000 */
[----:B------:R-:W-:Y:S02]  /*3f90*/  ULEA.HI UR5, UR18, UR18, URZ, 0x1 ;  /* 0x0000001212057291 */ /* 0x000fe4000f8f08ff */
[----:B------:R-:W-:Y:S02]  /*3fa0*/  UPLOP3.LUT UP2, UPT, UPT, UPT, UPT, 0x40, 0x4 ;  /* 0x000000000004789c */ /* 0x000fe40003f4e870 */
[----:B------:R-:W-:Y:S02]  /*3fb0*/  USHF.R.U32.HI UR6, URZ, 0x1, UR5 ;  /* 0x00000001ff067899 */ /* 0x000fe40008011605 */
[----:B------:R-:W-:Y:S02]  /*3fc0*/  ULOP3.LUT UR15, UR5, 0xffe, URZ, 0xc0, !UPT ;  /* 0x00000ffe050f7892 */ /* 0x000fe4000f8ec0ff */
[----:B------:R-:W-:Y:S02]  /*3fd0*/  UIMAD UR5, UR6, 0xe0, UR24 ;  /* 0x000000e0060578a4 */ /* 0x000fe4000f8e0218 */
[----:B------:R-:W-:Y:S01]  /*3fe0*/  UIADD3 UR15, UPT, UPT, -UR15, UR18, URZ ;  /* 0x000000120f0f7290 */ /* 0x000fe2000fffe1ff */
[----:B------:R-:W-:Y:S01]  /*3ff0*/  UMOV UR13, UR23 ;  /* 0x00000017000d7c82 */ /* 0x000fe20008000000 */
[----:B------:R-:W-:-:S02]  /*4000*/  UMOV UR12, UR22 ;  /* 0x00000016000c7c82 */ /* 0x000fc40008000000 */
[----:B------:R-:W-:-:S03]  /*4010*/  ULEA UR15, UR15, UR5, 0x14 ;  /* 0x000000050f0f7291 */ /* 0x000fc6000f8ea0ff */
[----:B------:R-:W-:-:S09]  /*4020*/  UMOV UR5, UR11 ;  /* 0x0000000b00057c82 */ /* 0x000fd20008000000 */
.L_x_83:
[----:B------:R-:W-:Y:S02]  /*4030*/  UIADD3 UR13, UPT, UPT, UR13, 0x1, URZ ;  /* 0x000000010d0d7890 */ /* 0x000fe4000fffe0ff */
[----:B--2---:R-:W-:Y:S02]  /*4040*/  ULEA UR7, UR5, UR14, 0x3 ;  /* 0x0000000e05077291 */ /* 0x004fe4000f8e18ff */
[----:B------:R-:W-:Y:S01]  /*4050*/  UISETP.NE.AND UP3, UPT, UR13, URZ, UPT ;  /* 0x000000ff0d00728c */ /* 0x000fe2000bf65270 */
[----:B---3--:R-:W-:Y:S10]  /*4060*/  @P2 BRA `(.L_x_81) ;  /* 0x00000000000c2947 */ /* 0x008ff40003800000 */
[----:B-1----:R-:W-:Y:S04]  /*4070*/  SHF.L.U32 R3, R8, 0x1f, RZ ;  /* 0x0000001f08037819 */ /* 0x002fe800000006ff */
[----:B------:R-:W1:Y:S02]  /*4080*/  SYNCS.PHASECHK.TRANS64.TRYWAIT P0, [UR7], R3 ;  /* 0x00000003ff0075a7 */ /* 0x000e640008001107 */
[----:B-1----:R-:W-:Y:S05]  /*4090*/  @!P0 BRA `(.L_x_82) ;  /* 0x0000005c00e08947 */ /* 0x002fea0003800000 */
.L_x_81:
[----:B------:R-:W-:Y:S01]  /*40a0*/  UISETP.NE.AND UP0, UPT, UR12, 0x1, UPT ;  /* 0x000000010c00788c */ /* 0x000fe2000bf05270 */
[----:B------:R-:W-:Y:S01]  /*40b0*/  PLOP3.LUT P2, PT, PT, PT, PT, 0x80, 0x8 ;  /* 0x000000000008781c */ /* 0x000fe20003f4f070 */
[----:B------:R-:W-:Y:S02]  /*40c0*/  UIADD3 UR6, UPT, UPT, UR5, 0x1, URZ ;  /* 0x0000000105067890 */ /* 0x000fe4000fffe0ff */
[----:B------:R-:W-:Y:S02]  /*40d0*/  UIADD3 UR12, UPT, UPT, UR12, -0x1, URZ ;  /* 0xffffffff0c0c7890 */ /* 0x000fe4000fffe0ff */
[----:B------:R-:W-:Y:S01]  /*40e0*/  UISETP.NE.AND UP1, UPT, UR6, 0x15, UPT ;  /* 0x000000150600788c */ /* 0x000fe2000bf25270 */
[----:B------:R-:W-:Y:S01]  /*40f0*/  PLOP3.LUT P0, PT, PT, PT, UP0, 0x80, 0x8 ;  /* 0x000000000008781c */ /* 0x000fe20003f0f008 */
[----:B------:R-:W-:Y:S02]  /*4100*/  UMOV UR9, 0xc0004010 ;  /* 0xc000401000097882 */ /* 0x000fe40000000000 */
[----:B------:R-:W-:Y:S02]  /*4110*/  USEL UR8, URZ, 0x1, UP1 ;  /* 0x00000001ff087887 */ /* 0x000fe40008800000 */
[----:B------:R-:W-:Y:S02]  /*4120*/  USEL UR11, UR6, URZ, UP1 ;  /* 0x000000ff060b7287 */ /* 0x000fe40008800000 */
[----:B------:R-:W-:Y:S02]  /*4130*/  UIMAD UR6, UR5, 0x1c0, UR4 ;  /* 0x000001c0050678a4 */ /* 0x000fe4000f8e0204 */
[----:B------:R-:W-:Y:S01]  /*4140*/  @UP0 ULEA UR10, UR11, UR14, 0x3 ;  /* 0x0000000e0b0a0291 */ /* 0x000fe2000f8e18ff */
[----:B------:R-:W-:Y:S01]  /*4150*/  LOP3.LUT R8, R8, UR8, RZ, 0x3c, !PT ;  /* 0x0000000808087c12 */ /* 0x000fe2000f8e3cff */
[----:B------:R-:W-:Y:S03]  /*4160*/  ULEA UR8, UR5, UR17, 0x7 ;  /* 0x0000001105087291 */ /* 0x000fe6000f8e38ff */
[----:B-1----:R-:W-:Y:S01]  /*4170*/  @P0 SHF.L.U32 R0, R8, 0x1f, RZ ;  /* 0x0000001f08000819 */ /* 0x002fe200000006ff */
[----:B------:R-:W-:Y:S03]  /*4180*/  UMOV UR5, UR11 ;  /* 0x0000000b00057c82 */ /* 0x000fe60008000000 */
[----:B------:R2:W3:Y:S01]  /*4190*/  @P0 SYNCS.PHASECHK.TRANS64.TRYWAIT P2, [UR10], R0 ;  /* 0x00000000ff0005a7 */ /* 0x0004e2000804110a */
[----:B------:R-:W-:Y:S03]  /*41a0*/  UIADD3 UR10, UPT, UPT, UR7, 0xa8, URZ ;  /* 0x000000a8070a7890 */ /* 0x000fe6000fffe0ff */
[----:B------:R-:W-:Y:S02]  /*41b0*/  UMOV UR7, 0xc0004010 ;  /* 0xc000401000077882 */ /* 0x000fe40000000000 */
[----:B------:R2:W-:Y:S01]  /*41c0*/  UTCQMMA gdesc[UR8], gdesc[UR6], tmem[UR15], tmem[UR20], idesc[UR21], UP2 ;  /* 0x00ff1406080075ea */ /* 0x0005e2000900030f */
[----:B------:R-:W-:Y:S03]  /*41d0*/  UPLOP3.LUT UP2, UPT, UPT, UPT, UPT, 0x80, 0x8 ;  /* 0x000000000008789c */ /* 0x000fe60003f4f070 */
[----:B------:R2:W-:Y:S01]  /*41e0*/  UTCBAR.MULTICAST [UR10], URZ, UR16 ;  /* 0x000000ff0a0073e9 */ /* 0x0005e20008000810 */
[----:B------:R-:W-:Y:S07]  /*41f0*/  BRA.U UP3, `(.L_x_83) ;  /* 0xfffffffd038c7547 */ /* 0x000fee000b83ffff */
.L_x_80:
[----:B------:R-:W-:Y:S01]  /*4200*/  UIADD3 UR5, UPT, UPT, UR18, 0x1, URZ ;  /* 0x0000000112057890 */ /* 0x000fe2000fffe0ff */
[C---:B------:R-:W-:Y:S01]  /*4210*/  ISETP.NE.AND P0, PT, R10.reuse, 0x2, PT ;  /* 0x000000020a00780c */ /* 0x040fe20003f05270 */
[----:B--2---:R-:W-:Y:S02]  /*4220*/  UIADD3 UR6, UPT, UPT, UR19, 0x190, URZ ;  /* 0x0000019013067890 */ /* 0x004fe4000fffe0ff */
[----:B------:R-:W-:Y:S01]  /*4230*/  UISETP.NE.AND UP0, UPT, UR5, 0x4, UPT ;  /* 0x000000040500788c */ /* 0x000fe2000bf05270 */
[----:B-1----:R-:W-:Y:S02]  /*4240*/  SEL R0, RZ, 0x1, P0 ;  /* 0x00000001ff007807 */ /* 0x002fe40000000000 */
[----:B------:R-:W-:Y:S01]  /*4250*/  SEL R10, R10, RZ, P0 ;  /* 0x000000ff0a0a7207 */ /* 0x000fe20000000000 */
[----:B------:R-:W-:Y:S01]  /*4260*/  USEL UR7, URZ, 0x1, UP0 ;  /* 0x00000001ff077887 */ /* 0x000fe20008000000 */
[----:B------:R-:W-:Y:S01]  /*4270*/  LOP3.LUT R9, R9, R0, RZ, 0x3c, !PT ;  /* 0x0000000009097212 */ /* 0x000fe200078e3cff */
[----:B------:R-:W-:Y:S01]  /*4280*/  USEL UR18, UR5, URZ, UP0 ;  /* 0x000000ff05127287 */ /* 0x000fe20008000000 */
[----:B------:R1:W-:Y:S03]  /*4290*/  UTCBAR [UR6], URZ ;  /* 0x000000ff060073e9 */ /* 0x0003e600080000ff */
[----:B------:R-:W-:Y:S01]  /*42a0*/  LOP3.LUT R11, R11, UR7, RZ, 0x3c, !PT ;  /* 0x000000070b0b7c12 */ /* 0x000fe2000f8e3cff */
[----:B------:R-:W-:Y:S07]  /*42b0*/  @P1 BRA `(.L_x_84) ;  /* 0xfffffff800c81947 */ /* 0x000fee000383ffff */
[----:B------:R-:W2:Y:S01]  /*42c0*/  S2UR UR8, SR_CgaCtaId ;  /* 0x00000000000879c3 */ /* 0x000ea20000008800 */
[----:B------:R-:W-:Y:S01]  /*42d0*/  ELECT P0, URZ, PT ;  /* 0x0000000000ff782f */ /* 0x000fe20003800000 */
[----:B------:R-:W-:Y:S01]  /*42e0*/  IMAD.MOV.U32 R0, RZ, RZ, 0x1 ;  /* 0x00000001ff007424 */ /* 0x000fe200078e00ff */
[----:B------:R-:W-:Y:S01]  /*42f0*/  UIADD3 UR14, UPT, UPT, UR14, 0x1b0, URZ ;  /* 0x000001b00e0e7890 */ /* 0x000fe2000fffe0ff */
[----:B------:R-:W-:Y:S01]  /*4300*/  SHF.L.U32 R3, R11, 0x1f, RZ ;  /* 0x0000001f0b037819 */ /* 0x000fe200000006ff */
[----:B------:R-:W-:-:S03]  /*4310*/  UMOV UR4, 0x40 ;  /* 0x0000004000047882 */ /* 0x000fc60000000000 */
[----:B------:R-:W-:Y:S01]  /*4320*/  UVIRTCOUNT.DEALLOC.SMPOOL 0x80 ;  /* 0x000000800000784c */ /* 0x000fe20000000000 */
[----:B--2---:R-:W-:Y:S02]  /*4330*/  ULEA UR8, UR8, UR4, 0x18 ;  /* 0x0000000408087291 */ /* 0x004fe4000f8ec0ff */
[----:B------:R-:W-:-:S07]  /*4340*/  ULEA UR4, UR18, UR14, 0x3 ;  /* 0x0000000e12047291 */ /* 0x000fce000f8e18ff */
[----:B------:R2:W-:Y:S02]  /*4350*/  @P0 STS.U8 [UR8+0x1c], R0 ;  /* 0x00001c00ff000988 */ /* 0x0005e40008000008 */
[----:B------:R-:W4:Y:S02]  /*4360*/  SYNCS.PHASECHK.TRANS64.TRYWAIT P0, [UR4], R3 ;  /* 0x00000003ff0075a7 */ /* 0x000f240008001104 */
[----:B--2-4-:R-:W-:Y:S05]  /*4370*/  @!P0 BRA `(.L_x_85) ;  /* 0x0000005c00408947 */ /* 0x014fea0003800000 */
.L_x_179:
[----:B------:R-:W-:-:S04]  /*4380*/  UIADD3 UR4, UPT, UPT, UR18, 0x1, URZ ;  /* 0x0000000112047890 */ /* 0x000fc8000fffe0ff */
[----:B------:R-:W-:-:S04]  /*4390*/  UISETP.NE.AND UP0, UPT, UR4, 0x4, UPT ;  /* 0x000000040400788c */ /* 0x000fc8000bf05270 */
[----:B-1----:R-:W-:Y:S02]  /*43a0*/  USEL UR6, URZ, 0x1, UP0 ;  /* 0x00000001ff067887 */ /* 0x002fe40008000000 */
[----:B------:R-:W-:-:S04]  /*43b0*/  USEL UR4, UR4, URZ, UP0 ;  /* 0x000000ff04047287 */ /* 0x000fc80008000000 */
[----:B------:R-:W-:Y:S01]  /*43c0*/  ULEA UR5, UR4, UR14, 0x3 ;  /* 0x0000000e04057291 */ /* 0x000fe2000f8e18ff */
[----:B------:R-:W-:-:S04]  /*43d0*/  LOP3.LUT R2, R11, UR6, RZ, 0x3c, !PT ;  /* 0x000000060b027c12 */ /* 0x000fc8000f8e3cff */
[----:B--2---:R-:W-:-:S04]  /*43e0*/  SHF.L.U32 R3, R2, 0x1f, RZ ;  /* 0x0000001f02037819 */ /* 0x004fc800000006ff */
[----:B------:R-:W1:Y:S02]  /*43f0*/  SYNCS.PHASECHK.TRANS64.TRYWAIT P0, [UR5], R3 ;  /* 0x00000003ff0075a7 */ /* 0x000e640008001105 */
[----:B-1----:R-:W-:Y:S05]  /*4400*/  @!P0 BRA `(.L_x_86) ;  /* 0x0000005c00348947 */ /* 0x002fea0003800000 */
.L_x_181:
        /* <DEDUP_REMOVED lines=9> */
.L_x_183:
[----:B------:R-:W-:-:S04]  /*44a0*/  UIADD3 UR4, UPT, UPT, UR4, 0x1, URZ ;  /* 0x0000000104047890 */ /* 0x000fc8000fffe0ff */
[----:B------:R-:W-:-:S04]  /*44b0*/  UISETP.NE.AND UP0, UPT, UR4, 0x4, UPT ;  /* 0x000000040400788c */ /* 0x000fc8000bf05270 */
[----:B------:R-:W-:Y:S02]  /*44c0*/  USEL UR5, URZ, 0x1, UP0 ;  /* 0x00000001ff057887 */ /* 0x000fe40008000000 */
[----:B------:R-:W-:-:S04]  /*44d0*/  USEL UR4, UR4, URZ, UP0 ;  /* 0x000000ff04047287 */ /* 0x000fc80008000000 */
[----:B------:R-:W-:Y:S01]  /*44e0*/  ULEA UR4, UR4, UR14, 0x3 ;  /* 0x0000000e04047291 */ /* 0x000fe2000f8e18ff */
[----:B-1----:R-:W-:-:S04]  /*44f0*/  LOP3.LUT R3, R2, UR5, RZ, 0x3c, !PT ;  /* 0x0000000502037c12 */ /* 0x002fc8000f8e3cff */
[----:B------:R-:W-:-:S04]  /*4500*/  SHF.L.U32 R3, R3, 0x1f, RZ ;  /* 0x0000001f03037819 */ /* 0x000fc800000006ff */
[----:B------:R-:W1:Y:S02]  /*4510*/  SYNCS.PHASECHK.TRANS64.TRYWAIT P0, [UR4], R3 ;  /* 0x00000003ff0075a7 */ /* 0x000e640008001104 */
[----:B-1----:R-:W-:Y:S05]  /*4520*/  @!P0 BRA `(.L_x_88) ;  /* 0x0000005c001c8947 */ /* 0x002fea0003800000 */
.L_x_185:
[----:B------:R-:W-:Y:S01]  /*4530*/  NOP ;  /* 0x0000000000007918 */ /* 0x000fe20000000000 */
[----:B-1----:R-:W1:Y:S01]  /*4540*/  LDS R0, [UR8+0x14] ;  /* 0x00001408ff007984 */ /* 0x002e620008000800 */
[----:B------:R-:W-:Y:S01]  /*4550*/  ULOP3.LUT UR4, UR24, 0xffff, URZ, 0xc0, !UPT ;  /* 0x0000ffff18047892 */ /* 0x000fe2000f8ec0ff */
[----:B------:R-:W-:Y:S01]  /*4560*/  UMOV UR5, 0xffff ;  /* 0x0000ffff00057882 */ /* 0x000fe20000000000 */
[----:B------:R-:W-:Y:S02]  /*4570*/  UMOV UR6, 0x1 ;  /* 0x0000000100067882 */ /* 0x000fe40000000000 */
[----:B------:R-:W-:-:S04]  /*4580*/  USHF.R.U32.HI UR4, URZ, 0x5, UR4 ;  /* 0x00000005ff047899 */ /* 0x000fc80008011604 */
[----:B------:R-:W-:Y:S02]  /*4590*/  USHF.L.U32 UR5, UR5, UR4, URZ ;  /* 0x0000000405057299 */ /* 0x000fe400080006ff */
[----:B------:R-:W-:-:S04]  /*45a0*/  USHF.L.U32 UR4, UR6, UR4, URZ ;  /* 0x0000000406047299 */ /* 0x000fc800080006ff */
[----:B-1----:R-:W-:-:S04]  /*45b0*/  LOP3.LUT R0, R0, UR5, RZ, 0xc0, !PT ;  /* 0x0000000500007c12 */ /* 0x002fc8000f8ec0ff */
[----:B------:R-:W-:-:S13]  /*45c0*/  ISETP.NE.AND P0, PT, R0, UR5, PT ;  /* 0x0000000500007c0c */ /* 0x000fda000bf05270 */
[----:B------:R-:W-:Y:S05]  /*45d0*/  @P0 BRA `(.L_x_89) ;  /* 0x0000000000580947 */ /* 0x000fea0003800000 */
[----:B------:R-:W1:Y:S02]  /*45e0*/  LDS R0, [UR8+0x18] ;  /* 0x00001808ff007984 */ /* 0x000e640008000800 */
[----:B-1----:R-:W-:-:S04]  /*45f0*/  LOP3.LUT R0, R0, UR4, RZ, 0xc0, !PT ;  /* 0x0000000400007c12 */ /* 0x002fc8000f8ec0ff */
[----:B------:R-:W-:-:S13]  /*4600*/  ISETP.NE.AND P0, PT, R0, UR4, PT ;  /* 0x0000000400007c0c */ /* 0x000fda000bf05270 */
[----:B------:R-:W-:Y:S05]  /*4610*/  @P0 BRA `(.L_x_90) ;  /* 0x00000000003c0947 */ /* 0x000fea0003800000 */
[----:B------:R-:W1:Y:S01]  /*4620*/  S2R R2, SR_LANEID ;  /* 0x0000000000027919 */ /* 0x000e620000000000 */
[----:B------:R-:W-:Y:S01]  /*4630*/  ULOP3.LUT UR5, URZ, UR5, URZ, 0x33, !UPT ;  /* 0x00000005ff057292 */ /* 0x000fe2000f8e33ff */
[----:B------:R-:W-:Y:S01]  /*4640*/  LOP3.LUT R4, RZ, UR4, RZ, 0x33, !PT ;  /* 0x00000004ff047c12 */ /* 0x000fe2000f8e33ff */
[----:B------:R-:W-:Y:S02]  /*4650*/  VOTEU.ANY UR4, UPT, PT ;  /* 0x0000000000047886 */ /* 0x000fe400038e0100 */
[----:B------:R-:W-:Y:S01]  /*4660*/  UFLO.U32 UR4, UR4 ;  /* 0x00000004000472bd */ /* 0x000fe200080e0000 */
[----:B------:R-:W2:Y:S01]  /*4670*/  REDUX UR6, R4 ;  /* 0x00000000040673c4 */ /* 0x000ea20000000000 */
[----:B------:R-:W-:-:S06]  /*4680*/  IMAD.U32 R0, RZ, RZ, UR5 ;  /* 0x00000005ff007e24 */ /* 0x000fcc000f8e00ff */
[----:B------:R4:W-:Y:S01]  /*4690*/  UTCATOMSWS.AND URZ, UR5 ;  /* 0x0000000500ff79e3 */ /* 0x0009e20008000000 */
[----:B------:R-:W3:Y:S01]  /*46a0*/  REDUX UR7, R0 ;  /* 0x00000000000773c4 */ /* 0x000ee20000000000 */
[----:B-1----:R-:W-:Y:S01]  /*46b0*/  ISETP.EQ.U32.AND P0, PT, R2, UR4, PT ;  /* 0x0000000402007c0c */ /* 0x002fe2000bf02070 */
[----:B--2---:R-:W-:Y:S01]  /*46c0*/  IMAD.U32 R2, RZ, RZ, UR6 ;  /* 0x00000006ff027e24 */ /* 0x004fe2000f8e00ff */
[----:B---3--:R-:W-:-:S11]  /*46d0*/  MOV R3, UR7 ;  /* 0x0000000700037c02 */ /* 0x008fd60008000f00 */
[----:B------:R4:W-:Y:S04]  /*46e0*/  @P0 ATOMS.AND RZ, [UR8+0x14], R3 ;  /* 0x00001403ffff098c */ /* 0x0009e8000a800008 */
[----:B------:R4:W-:Y:S01]  /*46f0*/  @P0 ATOMS.AND RZ, [UR8+0x18], R2 ;  /* 0x00001802ffff098c */ /* 0x0009e2000a800008 */
[----:B------:R-:W-:Y:S05]  /*4700*/  BRA `(.L_x_91) ;  /* 0x0000000000147947 */ /* 0x000fea0003800000 */
.L_x_90:
[----:B------:R-:W-:Y:S02]  /*4710*/  MOV R2, 0x4730 ;  /* 0x0000473000027802 */ /* 0x000fe40000000f00 */
[----:B---3-5:R-:W-:Y:S05]  /*4720*/  CALL.REL.NOINC `($__internal_0_$__cuda_sm10x_tcgen05_guardrail_trap_col_being_dealloced_not_returned_by_alloc) ;  /* 0x0000005c003c7944 */ /* 0x028fea0003c00000 */
[----:B------:R-:W-:Y:S05]  /*4730*/  BRA `(.L_x_91) ;  /* 0x0000000000087947 */ /* 0x000fea0003800000 */
.L_x_89:
[----:B------:R-:W-:Y:S02]  /*4740*/  MOV R2, 0x4760 ;  /* 0x0000476000027802 */ /* 0x000fe40000000f00 */
[----:B---3-5:R-:W-:Y:S05]  /*4750*/  CALL.REL.NOINC `($__internal_2_$__cuda_sm10x_tcgen05_guardrail_trap_unallocated_columns_being_dealloced) ;  /* 0x0000005c00487944 */ /* 0x028fea0003c00000 */
.L_x_91:
[----:B------:R-:W-:Y:S01]  /*4760*/  NOP ;  /* 0x0000000000007918 */ /* 0x000fe20000000000 */
[----:B----4-:R-:W-:Y:S05]  /*4770*/  EXIT ;  /* 0x000000000000794d */ /* 0x010fea0003800000 */
.L_x_73:
[----:B------:R-:W-:-:S09]  /*4780*/  UISETP.NE.OR UP0, UPT, UR20, 0x3, !UP3 ;  /* 0x000000031400788c */ /* 0x000fd2000df05670 */
[----:B------:R-:W-:Y:S05]  /*4790*/  BRA.U UP0, `(.L_x_92) ;  /* 0x0000000d00b07547 */ /* 0x000fea000b800000 */
[----:B------:R-:W2:Y:S01]  /*47a0*/  LDCU.64 UR4, c[0x0][0x888] ;  /* 0x00011100ff0477ac */ /* 0x000ea20008000a00 */
[----:B------:R-:W3:Y:S01]  /*47b0*/  LDC.64 R12, c[0x0][0x348] ;  /* 0x0000d200ff0c7b82 */ /* 0x000ee20000000a00 */
[----:B------:R-:W-:Y:S02]  /*47c0*/  HFMA2 R9, -RZ, RZ, 0, 0 ;  /* 0x00000000ff097431 */ /* 0x000fe400000001ff */
[----:B------:R-:W-:Y:S01]  /*47d0*/  IMAD.MOV.U32 R11, RZ, RZ, 0x1 ;  /* 0x00000001ff0b7424 */ /* 0x000fe200078e00ff */
[----:B------:R-:W4:Y:S01]  /*47e0*/  LDCU UR38, c[0x0][0x370] ;  /* 0x00006e00ff2677ac */ /* 0x000f220008000800 */
[----:B------:R-:W-:Y:S01]  /*47f0*/  IMAD.MOV.U32 R10, RZ, RZ, RZ ;  /* 0x000000ffff0a7224 */ /* 0x000fe200078e00ff */
[----:B------:R-:W-:Y:S01]  /*4800*/  MOV R8, 0x3800 ;  /* 0x0000380000087802 */ /* 0x000fe20000000f00 */
[----:B------:R-:W4:Y:S01]  /*4810*/  LDCU.128 UR48, c[0x0][0xb10] ;  /* 0x00016200ff3077ac */ /* 0x000f220008000c00 */
[----:B------:R-:W1:Y:S01]  /*4820*/  LDCU UR37, c[0x0][0x374] ;  /* 0x00006e80ff2577ac */ /* 0x000e620008000800 */
[----:B------:R-:W1:Y:S01]  /*4830*/  LDCU.64 UR30, c[0x0][0x890] ;  /* 0x00011200ff1e77ac */ /* 0x000e620008000a00 */
[----:B--2---:R-:W-:Y:S01]  /*4840*/  UISETP.NE.U32.AND UP0, UPT, UR4, URZ, UPT ;  /* 0x000000ff0400728c */ /* 0x004fe2000bf05070 */
[----:B------:R-:W2:Y:S01]  /*4850*/  LDCU UR15, c[0x0][0xb0c] ;  /* 0x00016180ff0f77ac */ /* 0x000ea20008000800 */
[----:B------:R-:W3:Y:S01]  /*4860*/  LDCU UR44, c[0x0][0xb20] ;  /* 0x00016400ff2c77ac */ /* 0x000ee20008000800 */
[----:B------:R-:W3:Y:S01]  /*4870*/  LDCU UR4, c[0x0][0xb30] ;  /* 0x00016600ff0477ac */ /* 0x000ee20008000800 */
[----:B------:R-:W-:Y:S01]  /*4880*/  UMOV UR21, 0x400 ;  /* 0x0000040000157882 */ /* 0x000fe20000000000 */
[----:B----4-:R-:W-:-:S02]  /*4890*/  UIMAD.WIDE.U32 UR6, UR38, UR48, URZ ;  /* 0x00000030260672a5 */ /* 0x010fc4000f8e00ff */
[----:B-1----:R-:W-:Y:S02]  /*48a0*/  UIMAD.WIDE.U32 UR8, UR37, UR51, URZ ;  /* 0x00000033250872a5 */ /* 0x002fe4000f8e00ff */
[----:B------:R-:W-:Y:S02]  /*48b0*/  ULEA UR21, UR59, UR21, 0x18 ;  /* 0x000000153b157291 */ /* 0x000fe4000f8ec0ff */
[----:B------:R-:W-:Y:S02]  /*48c0*/  UISETP.NE.U32.AND UP6, UPT, UR30, URZ, UPT ;  /* 0x000000ff1e00728c */ /* 0x000fe4000bfc5070 */
[----:B------:R-:W-:Y:S02]  /*48d0*/  UIADD3 UR39, UPT, UPT, UR21, 0x150, URZ ;  /* 0x0000015015277890 */ /* 0x000fe4000fffe0ff */
[----:B------:R-:W-:Y:S02]  /*48e0*/  UISETP.NE.AND.EX UP5, UPT, UR5, URZ, UPT, UP0 ;  /* 0x000000ff0500728c */ /* 0x000fe4000bfa5300 */
[----:B------:R-:W-:Y:S01]  /*48f0*/  UISETP.NE.AND UP0, UPT, UR42, 0x1, UPT ;  /* 0x000000012a00788c */ /* 0x000fe2000bf05270 */
[----:B------:R-:W-:Y:S01]  /*4900*/  UMOV UR6, UR7 ;  /* 0x0000000700067c82 */ /* 0x000fe20008000000 */
[----:B------:R-:W-:Y:S01]  /*4910*/  UMOV UR40, UR9 ;  /* 0x0000000900287c82 */ /* 0x000fe20008000000 */
[----:B------:R-:W-:-:S02]  /*4920*/  USEL UR43, URZ, 0x1, UP4 ;  /* 0x00000001ff2b7887 */ /* 0x000fc4000a000000 */
[----:B--2---:R-:W-:Y:S02]  /*4930*/  UISETP.NE.AND UP0, UPT, UR15, 0x1, UPT ;  /* 0x000000010f00788c */ /* 0x004fe4000bf05270 */
[----:B------:R-:W-:Y:S02]  /*4940*/  UPLOP3.LUT UP1, UPT, UPT, UPT, UPT, 0x40, 0x4 ;  /* 0x000000000004789c */ /* 0x000fe40003f2e870 */
[----:B------:R-:W-:Y:S01]  /*4950*/  UISETP.GE.AND UP3, UPT, UR42, 0x1, UPT ;  /* 0x000000012a00788c */ /* 0x000fe2000bf66270 */
[----:B------:R-:W1:Y:S01]  /*4960*/  LDCU.64 UR22, c[0x0][0xb28] ;  /* 0x00016500ff1677ac */ /* 0x000e620008000a00 */
[----:B------:R-:W-:Y:S02]  /*4970*/  UISETP.NE.AND.EX UP6, UPT, UR31, URZ, UPT, UP6 ;  /* 0x000000ff1f00728c */ /* 0x000fe4000bfc5360 */
[----:B------:R-:W-:Y:S02]  /*4980*/  UPRMT UR39, UR59, 0x654, UR39 ;  /* 0x000006543b277896 */ /* 0x000fe40008000027 */
[----:B------:R-:W-:-:S02]  /*4990*/  USHF.R.U32.HI UR41, URZ, UR49, UR6 ;  /* 0x00000031ff297299 */ /* 0x000fc40008011606 */
[----:B---3--:R-:W-:Y:S02]  /*49a0*/  USHF.R.U32.HI UR40, URZ, UR44, UR40 ;  /* 0x0000002cff287299 */ /* 0x008fe40008011628 */
[----:B------:R-:W-:Y:S02]  /*49b0*/  UISETP.NE.AND UP0, UPT, UR50, 0x1, UPT ;  /* 0x000000013200788c */ /* 0x000fe4000bf05270 */
[----:B------:R-:W-:-:S11]  /*49c0*/  UISETP.NE.AND UP4, UPT, UR4, 0x1, UPT ;  /* 0x000000010400788c */ /* 0x000fd6000bf85270 */
.L_x_100:
[C---:B------:R-:W-:Y:S02]  /*49d0*/  LEA R3, R10.reuse, UR21, 0x3 ;  /* 0x000000150a037c11 */ /* 0x040fe4000f8e18ff */
[----:B------:R-:W-:Y:S02]  /*49e0*/  SHF.L.U32 R0, R9, 0x1f, RZ ;  /* 0x0000001f09007819 */ /* 0x000fe400000006ff */
[----:B------:R-:W-:Y:S02]  /*49f0*/  LEA R5, R10, UR21, 0x4 ;  /* 0x000000150a057c11 */ /* 0x000fe4000f8e20ff */
[----:B--2---:R-:W2:Y:S02]  /*4a00*/  SYNCS.PHASECHK.TRANS64.TRYWAIT P0, [R3+URZ+0x170], R0 ;  /* 0x00017000030075a7 */ /* 0x004ea400080011ff */
[----:B--2---:R-:W-:Y:S05]  /*4a10*/  @!P0 BRA `(.L_x_93) ;  /* 0x0000005400f88947 */ /* 0x004fea0003800000 */
.L_x_186:
[----:B------:R-:W3:Y:S01]  /*4a20*/  LDS.128 R4, [R5+0x200] ;  /* 0x0002000005047984 */ /* 0x000ee20000000c00 */
[----:B------:R-:W-:Y:S01]  /*4a30*/  UISETP.GE.AND UP0, UPT, UR42, 0x1, UPT ;  /* 0x000000012a00788c */ /* 0x000fe2000bf06270 */
[----:B------:R-:W-:Y:S01]  /*4a40*/  @!PT LDS RZ, [RZ] ;  /* 0x00000000fffff984 */ /* 0x000fe20000000800 */
[----:B------:R-:W-:Y:S01]  /*4a50*/  @!PT LDS RZ, [RZ] ;  /* 0x00000000fffff984 */ /* 0x000fe20000000800 */
[----:B------:R-:W-:Y:S01]  /*4a60*/  @!PT LDS RZ, [RZ] ;  /* 0x00000000fffff984 */ /* 0x000fe20000000800 */
[----:B------:R-:W-:Y:S01]  /*4a70*/  @!PT LDS RZ, [RZ] ;  /* 0x00000000fffff984 */ /* 0x000fe20000000800 */
[----:B------:R4:W-:Y:S06]  /*4a80*/  MEMBAR.ALL.CTA ;  /* 0x0000000000007992 */ /* 0x0009ec0000008000 */
[----:B----4-:R-:W4:Y:S01]  /*4a90*/  FENCE.VIEW.ASYNC.S ;  /* 0x00000000000073c6 */ /* 0x010f220000000000 */
[----:B---3--:R-:W-:Y:S11]  /*4aa0*/  LOP3.LUT P0, RZ, R6, 0x1, RZ, 0xc0, !PT ;  /* 0x0000000106ff7812 */ /* 0x008ff6000780c0ff */
[----:B------:R-:W-:Y:S02]  /*4ab0*/  @!UPT UIADD3 URZ, UPT, UPT, URZ, URZ, URZ ;  /* 0x000000fffffff290 */ /* 0x000fe4000fffe0ff */
[----:B----4-:R-:W-:Y:S01]  /*4ac0*/  VOTEU.ANY UP3, P0 ;  /* 0x0000000000ff7886 */ /* 0x010fe20000060100 */
[----:B------:R-:W-:Y:S11]  /*4ad0*/  PLOP3.LUT P0, PT, PT, PT, UP3, 0x80, 0x8 ;  /* 0x000000000008781c */ /* 0x000ff60003f0f038 */
[----:B------:R-:W-:Y:S02]  /*4ae0*/  @!UPT UIADD3 URZ, UPT, UPT, URZ, URZ, URZ ;  /* 0x000000fffffff290 */ /* 0x000fe4000fffe0ff */
[----:B--2---:R-:W-:Y:S02]  /*4af0*/  @P0 SHF.R.U32.HI R0, RZ, 0x10, R5 ;  /* 0x00000010ff000819 */ /* 0x004fe40000011605 */
[----:B------:R-:W-:Y:S02]  /*4b00*/  @P0 MOV R2, R4 ;  /* 0x0000000400020202 */ /* 0x000fe40000000f00 */
[----:B------:R-:W-:Y:S01]  /*4b10*/  @P0 R2UR UR4, R0 ;  /* 0x00000000000402ca */ /* 0x000fe200000e0000 */
[----:B------:R-:W-:Y:S01]  /*4b20*/  VIADD R0, R3, 0x180 ;  /* 0x0000018003007836 */ /* 0x000fe20000000000 */
[----:B------:R-:W-:Y:S02]  /*4b30*/  @P0 LOP3.LUT R4, R5, 0xffff, RZ, 0xc0, !PT ;  /* 0x0000ffff05040812 */ /* 0x000fe400078ec0ff */
[----:B------:R-:W-:Y:S02]  /*4b40*/  @P0 R2UR UR6, R2 ;  /* 0x00000000020602ca */ /* 0x000fe400000e0000 */
[----:B------:R-:W-:Y:S02]  /*4b50*/  PRMT R0, RZ, 0x654, R0 ;  /* 0x00000654ff007816 */ /* 0x000fe40000000000 */
[----:B------:R-:W-:Y:S02]  /*4b60*/  @P0 R2UR UR5, R4 ;  /* 0x00000000040502ca */ /* 0x000fe400000e0000 */
[----:B------:R2:W-:Y:S03]  /*4b70*/  SYNCS.ARRIVE.TRANS64.RED.A1T0 RZ, [R0+URZ], RZ ;  /* 0x000000ff00ff79a7 */ /* 0x0005e600081004ff */
[----:B------:R-:W-:Y:S04]  /*4b80*/  @UP3 UMOV UR29, UR4 ;  /* 0x00000004001d3c82 */ /* 0x000fe80008000000 */
[----:B------:R-:W-:Y:S04]  /*4b90*/  @UP3 UMOV UR14, UR6 ;  /* 0x00000006000e3c82 */ /* 0x000fe80008000000 */
[----:B------:R-:W-:Y:S01]  /*4ba0*/  @UP3 UMOV UR13, UR5 ;  /* 0x00000005000d3c82 */ /* 0x000fe20008000000 */
[----:B------:R-:W-:Y:S05]  /*4bb0*/  BRA.U !UP0, `(.L_x_94) ;  /* 0x0000000108c07547 */ /* 0x000fea000b800000 */
[----:B------:R-:W-:Y:S02]  /*4bc0*/  UIMAD.WIDE.U32 UR8, UR13, UR51, URZ ;  /* 0x000000330d0872a5 */ /* 0x000fe4000f8e00ff */
[----:B------:R-:W-:Y:S02]  /*4bd0*/  UP2UR UR12, UPR, URZ, 0x4 ;  /* 0x00000004ff0c7883 */ /* 0x000fe40008000000 */
[----:B------:R-:W-:Y:S02]  /*4be0*/  UISETP.NE.AND UP2, UPT, UR50, 0x1, UPT ;  /* 0x000000013200788c */ /* 0x000fe4000bf45270 */
[----:B------:R-:W-:Y:S02]  /*4bf0*/  UIMAD.WIDE.U32 UR10, UR14, UR48, URZ ;  /* 0x000000300e0a72a5 */ /* 0x000fe4000f8e00ff */
[----:B------:R-:W-:Y:S02]  /*4c00*/  USEL UR4, UR37, UR40, !UP2 ;  /* 0x0000002825047287 */ /* 0x000fe4000d000000 */
[----:B------:R-:W-:Y:S02]  /*4c10*/  UISETP.NE.AND UP0, UPT, UR15, 0x1, UPT ;  /* 0x000000010f00788c */ /* 0x000fe4000bf05270 */
[----:B------:R-:W-:Y:S02]  /*4c20*/  UP2UR UR20, UPR, URZ, 0x2 ;  /* 0x00000002ff147883 */ /* 0x000fe40008000000 */
[----:B------:R-:W-:Y:S02]  /*4c30*/  UISETP.NE.AND UP1, UPT, UR42, 0x1, UPT ;  /* 0x000000012a00788c */ /* 0x000fe4000bf25270 */
[----:B-1----:R-:W-:Y:S02]  /*4c40*/  UIMAD.WIDE.U32 UR16, UR4, UR22, URZ ;  /* 0x00000016041072a5 */ /* 0x002fe4000f8e00ff */
[----:B------:R-:W-:Y:S01]  /*4c50*/  USEL UR7, UR38, UR41, !UP0 ;  /* 0x0000002926077287 */ /* 0x000fe2000c000000 */
[----:B------:R-:W-:Y:S02]  /*4c60*/  UMOV UR5, UR9 ;  /* 0x0000000900057c82 */ /* 0x000fe40008000000 */
[----:B------:R-:W-:Y:S02]  /*4c70*/  USHF.R.U32.HI UR6, URZ, UR44, UR5 ;  /* 0x0000002cff067299 */ /* 0x000fe40008011605 */
[----:B------:R-:W-:Y:S02]  /*4c80*/  UIMAD.WIDE.U32 UR18, UR7, UR22, URZ ;  /* 0x00000016071272a5 */ /* 0x000fe4000f8e00ff */
[----:B------:R-:W-:Y:S02]  /*4c90*/  USEL UR6, UR13, UR6, !UP2 ;  /* 0x000000060d067287 */ /* 0x000fe4000d000000 */
[----:B------:R-:W-:Y:S01]  /*4ca0*/  UISETP.NE.AND UP2, UPT, UR12, URZ, UPT ;  /* 0x000000ff0c00728c */ /* 0x000fe2000bf45270 */
[----:B------:R-:W-:Y:S01]  /*4cb0*/  UMOV UR5, UR11 ;  /* 0x0000000b00057c82 */ /* 0x000fe20008000000 */
[----:B------:R-:W-:Y:S02]  /*4cc0*/  UIMAD.WIDE.U32 UR10, UR6, UR22, URZ ;  /* 0x00000016060a72a5 */ /* 0x000fe4000f8e00ff */
[----:B------:R-:W-:Y:S03]  /*4cd0*/  USHF.R.U32.HI UR8, URZ, UR49, UR5 ;  /* 0x00000031ff087299 */ /* 0x000fe60008011605 */
[----:B------:R-:W-:Y:S02]  /*4ce0*/  UMOV UR5, UR17 ;  /* 0x0000001100057c82 */ /* 0x000fe40008000000 */
[----:B------:R-:W-:Y:S03]  /*4cf0*/  @UP1 USHF.R.U32.HI UR4, URZ, UR23, UR5 ;  /* 0x00000017ff041299 */ /* 0x000fe60008011605 */
[----:B------:R-:W-:Y:S01]  /*4d00*/  UMOV UR5, UR19 ;  /* 0x0000001300057c82 */ /* 0x000fe20008000000 */
[----:B------:R-:W-:Y:S02]  /*4d10*/  UIMAD UR4, UR42, UR4, URZ ;  /* 0x000000042a0472a4 */ /* 0x000fe4000f8e02ff */
[----:B------:R-:W-:Y:S02]  /*4d20*/  @UP1 USHF.R.U32.HI UR7, URZ, UR23, UR5 ;  /* 0x00000017ff071299 */ /* 0x000fe40008011605 */
[----:B------:R-:W-:Y:S02]  /*4d30*/  USEL UR5, UR14, UR8, !UP0 ;  /* 0x000000080e057287 */ /* 0x000fe4000c000000 */
[----:B------:R-:W-:Y:S02]  /*4d40*/  UIMAD UR8, UR42, UR7, URZ ;  /* 0x000000072a0872a4 */ /* 0x000fe4000f8e02ff */
[----:B------:R-:W-:Y:S03]  /*4d50*/  UISETP.GE.AND UP0, UPT, UR6, UR4, UPT ;  /* 0x000000040600728c */ /* 0x000fe6000bf06270 */
[----:B------:R-:W-:Y:S01]  /*4d60*/  UMOV UR4, UR11 ;  /* 0x0000000b00047c82 */ /* 0x000fe20008000000 */
[----:B------:R-:W-:Y:S02]  /*4d70*/  UISETP.GE.OR UP0, UPT, UR5, UR8, UP0 ;  /* 0x000000080500728c */ /* 0x000fe40008706670 */
[----:B------:R-:W-:Y:S02]  /*4d80*/  USHF.R.U32.HI UR4, URZ, UR23, UR4 ;  /* 0x00000017ff047299 */ /* 0x000fe40008011604 */
[----:B------:R-:W-:Y:S02]  /*4d90*/  UIMAD.WIDE.U32 UR8, UR5, UR22, URZ ;  /* 0x00000016050872a5 */ /* 0x000fe4000f8e00ff */
[----:B------:R-:W-:Y:S04]  /*4da0*/  USEL UR10, UR6, UR4, !UP1 ;  /* 0x00000004060a7287 */ /* 0x000fe8000c800000 */
[----:B------:R-:W-:Y:S01]  /*4db0*/  UIADD3 UR11, UPT, UPT, -UR10, URZ, URZ ;  /* 0x000000ff0a0b7290 */ /* 0x000fe2000fffe1ff */
[----:B------:R-:W-:Y:S02]  /*4dc0*/  @!UP0 UMOV UR4, UR9 ;  /* 0x0000000900048c82 */ /* 0x000fe40008000000 */
[----:B------:R-:W-:Y:S02]  /*4dd0*/  @!UP0 USHF.R.U32.HI UR4, URZ, UR23, UR4 ;  /* 0x00000017ff048299 */ /* 0x000fe40008011604 */
[----:B------:R-:W-:Y:S02]  /*4de0*/  UIMAD UR8, UR42, UR11, UR6 ;  /* 0x0000000b2a0872a4 */ /* 0x000fe4000f8e0206 */
[----:B------:R-:W-:Y:S02]  /*4df0*/  @!UP0 USEL UR4, UR5, UR4, !UP1 ;  /* 0x0000000405048287 */ /* 0x000fe4000c800000 */
[----:B------:R-:W-:Y:S02]  /*4e00*/  UISETP.NE.AND UP1, UPT, UR20, URZ, UPT ;  /* 0x000000ff1400728c */ /* 0x000fe4000bf25270 */
[----:B------:R-:W-:Y:S02]  /*4e10*/  @!UP0 UIMAD UR7, UR7, UR8, UR4 ;  /* 0x00000008070782a4 */ /* 0x000fe4000f8e0204 */
[----:B------:R-:W-:Y:S02]  /*4e20*/  @!UP0 UIADD3 UR9, UPT, UPT, UR10, -UR4, URZ ;  /* 0x800000040a098290 */ /* 0x000fe4000fffe0ff */
[----:B------:R-:W-:Y:S02]  /*4e30*/  UIADD3 UR8, UPT, UPT, -UR6, URZ, URZ ;  /* 0x000000ff06087290 */ /* 0x000fe4000fffe1ff */
[----:B------:R-:W-:Y:S02]  /*4e40*/  UIADD3 UR4, UPT, UPT, -UR5, URZ, URZ ;  /* 0x000000ff05047290 */ /* 0x000fe4000fffe1ff */
[----:B------:R-:W-:Y:S03]  /*4e50*/  @!UP0 UIMAD UR6, UR9, UR42, UR5 ;  /* 0x0000002a090682a4 */ /* 0x000fe6000f8e0205 */
[----:B------:R-:W-:Y:S01]  /*4e60*/  @!UP0 UMOV UR5, UR7 ;  /* 0x0000000700058c82 */ /* 0x000fe20008000000 */
[----:B------:R-:W-:Y:S02]  /*4e70*/  UIMAD UR7, UR15, UR4, UR14 ;  /* 0x000000040f0772a4 */ /* 0x000fe4000f8e020e */
[----:B------:R-:W-:Y:S02]  /*4e80*/  UIMAD UR4, UR50, UR8, UR13 ;  /* 0x00000008320472a4 */ /* 0x000fe4000f8e020d */
[----:B------:R-:W-:Y:S02]  /*4e90*/  UIMAD UR14, UR5, UR15, UR7 ;  /* 0x0000000f050e72a4 */ /* 0x000fe4000f8e0207 */
[----:B------:R-:W-:Y:S11]  /*4ea0*/  UIMAD UR13, UR6, UR50, UR4 ;  /* 0x00000032060d72a4 */ /* 0x000ff6000f8e0204 */
[----:B------:R-:W-:Y:S01]  /*4eb0*/  @!UPT UIADD3 URZ, UPT, UPT, URZ, URZ, URZ ;  /* 0x000000fffffff290 */ /* 0x000fe2000fffe0ff */
.L_x_94:
[----:B------:R-:W3:Y:S01]  /*4ec0*/  @!UP4 LDCU.128 UR8, c[0x0][0xb10] ;  /* 0x00016200ff08c7ac */ /* 0x000ee20008000c00 */
[----:B------:R-:W-:Y:S02]  /*4ed0*/  ISETP.NE.U32.AND P0, PT, RZ, UR30, PT ;  /* 0x0000001eff007c0c */ /* 0x000fe4000bf05070 */
[----:B------:R-:W-:Y:S02]  /*4ee0*/  SHF.L.U32 R2, R11, 0x1f, RZ ;  /* 0x0000001f0b027819 */ /* 0x000fe400000006ff */
[----:B------:R-:W-:Y:S01]  /*4ef0*/  ISETP.NE.AND.EX P0, PT, RZ, UR31, PT, P0 ;  /* 0x0000001fff007c0c */ /* 0x000fe2000bf05300 */
[----:B------:R-:W4:Y:S01]  /*4f00*/  @!UP4 LDCU UR5, c[0x0][0xb0c] ;  /* 0x00016180ff05c7ac */ /* 0x000f220008000800 */
[----:B---3--:R-:W-:Y:S07]  /*4f10*/  UIMAD.WIDE.U32 UR6, UR14, UR8, URZ ;  /* 0x000000080e0672a5 */ /* 0x008fee000f8e00ff */
[----:B------:R-:W-:Y:S01]  /*4f20*/  @!UP4 UMOV UR4, UR7 ;  /* 0x000000070004cc82 */ /* 0x000fe20008000000 */
[----:B----4-:R-:W-:Y:S02]  /*4f30*/  @!UP4 UISETP.NE.AND UP0, UPT, UR5, 0x1, UPT ;  /* 0x000000010500c88c */ /* 0x010fe4000bf05270 */
[----:B------:R-:W-:Y:S02]  /*4f40*/  @!UP4 USHF.R.U32.HI UR4, URZ, UR9, UR4 ;  /* 0x00000009ff04c299 */ /* 0x000fe40008011604 */
[----:B------:R-:W-:Y:S02]  /*4f50*/  UIMAD.WIDE.U32 UR6, UR13, UR11, URZ ;  /* 0x0000000b0d0672a5 */ /* 0x000fe4000f8e00ff */
[----:B------:R-:W-:Y:S02]  /*4f60*/  @!UP4 USEL UR8, UR14, UR4, !UP0 ;  /* 0x000000040e08c287 */ /* 0x000fe4000c000000 */
[----:B------:R-:W-:Y:S03]  /*4f70*/  @!UP4 UISETP.NE.AND UP0, UPT, UR10, 0x1, UPT ;  /* 0x000000010a00c88c */ /* 0x000fe6000bf05270 */
[----:B------:R-:W-:Y:S02]  /*4f80*/  @!UP4 UMOV UR6, UR7 ;  /* 0x000000070006cc82 */ /* 0x000fe40008000000 */
[----:B------:R-:W3:Y:S02]  /*4f90*/  @!UP4 LDCU UR4, c[0x0][0xb20] ;  /* 0x00016400ff04c7ac */ /* 0x000ee40008000800 */
[----:B---3--:R-:W-:Y:S04]  /*4fa0*/  @!UP4 USHF.R.U32.HI UR6, URZ, UR4, UR6 ;  /* 0x00000004ff06c299 */ /* 0x008fe80008011606 */
[----:B------:R-:W-:Y:S04]  /*4fb0*/  @!UP4 USEL UR6, UR13, UR6, !UP0 ;  /* 0x000000060d06c287 */ /* 0x000fe8000c000000 */
[----:B------:R-:W-:Y:S02]  /*4fc0*/  @!UP4 UIADD3 UR4, UPT, UPT, -UR8, UR6, URZ ;  /* 0x000000060804c290 */ /* 0x000fe4000fffe1ff */
[----:B------:R-:W-:Y:S02]  /*4fd0*/  @!UP4 UIADD3 UR6, UPT, UPT, UR8, -UR6, URZ ;  /* 0x800000060806c290 */ /* 0x000fe4000fffe0ff */
[----:B------:R-:W-:Y:S02]  /*4fe0*/  @!UP4 UIMAD UR14, UR4, UR5, UR14 ;  /* 0x00000005040ec2a4 */ /* 0x000fe4000f8e020e */
[----:B------:R-:W-:Y:S01]  /*4ff0*/  @!UP4 UIMAD UR13, UR6, UR10, UR13 ;  /* 0x0000000a060dc2a4 */ /* 0x000fe2000f8e020d */
[----:B------:R-:W-:Y:S11]  /*5000*/  BRA.U UP1, `(.L_x_95) ;  /* 0x0000000101107547 */ /* 0x000ff6000b800000 */
[----:B--2---:R-:W-:Y:S04]  /*5010*/  MOV R0, UR43 ;  /* 0x0000002b00007c02 */ /* 0x004fe80008000f00 */
[----:B------:R-:W-:Y:S04]  /*5020*/  SHF.L.U32 R3, R0, 0x1f, RZ ;  /* 0x0000001f00037819 */ /* 0x000fe800000006ff */
[----:B------:R-:W2:Y:S02]  /*5030*/  SYNCS.PHASECHK.TRANS64.TRYWAIT P1, [UR21+0x168], R3 ;  /* 0x00016803ff0075a7 */ /* 0x000ea40008021115 */
[----:B--2---:R-:W-:Y:S05]  /*5040*/  @!P1 BRA `(.L_x_96) ;  /* 0x0000005000809947 */ /* 0x004fea0003800000 */
.L_x_95:
[----:B------:R-:W-:Y:S05]  /*5050*/  BRA.U !UP6, `(.L_x_97) ;  /* 0x000000010e387547 */ /* 0x000fea000b800000 */
[----:B------:R-:W-:Y:S01]  /*5060*/  UPLOP3.LUT UP2, UPT, UPT, UPT, UP5, 0x80, 0x8 ;  /* 0x000000000008789c */ /* 0x000fe20003f4f050 */
[----:B--2---:R-:W-:Y:S01]  /*5070*/  HFMA2 R0, -RZ, RZ, 0, 5.9604644775390625e-08 ;  /* 0x00000001ff007431 */ /* 0x004fe200000001ff */
[----:B------:R-:W2:Y:S01]  /*5080*/  LDCU.64 UR8, c[0x0][0x358] ;  /* 0x00006b00ff0877ac */ /* 0x000ea20008000a00 */
[----:B------:R-:W-:Y:S03]  /*5090*/  IMAD.MOV.U32 R231, RZ, RZ, 0x1 ;  /* 0x00000001ffe77424 */ /* 0x000fe600078e00ff */
[----:B------:R-:W-:Y:S05]  /*50a0*/  PLOP3.LUT P1, PT, PT, PT, UP2, 0x80, 0x8 ;  /* 0x000000000008781c */ /* 0x000fea0003f2f028 */
[----:B------:R-:W3:Y:S01]  /*50b0*/  @UP2 LDCU.64 UR4, c[0x0][0x888] ;  /* 0x00011100ff0427ac */ /* 0x000ee20008000a00 */
[----:B------:R-:W-:Y:S07]  /*50c0*/  @UP2 UIMAD UR6, UR36, UR30, URZ ;  /* 0x0000001e240622a4 */ /* 0x000fee000f8e02ff */
[----:B------:R-:W-:Y:S01]  /*50d0*/  @!P1 PRMT R231, R0, 0x7610, R231 ;  /* 0x0000761000e79816 */ /* 0x000fe200000000e7 */
[----:B---3--:R-:W-:Y:S06]  /*50e0*/  @UP2 UIMAD.WIDE UR4, UR6, 0x4, UR4 ;  /* 0x00000004060428a5 */ /* 0x008fec000f8e0204 */
[----:B------:R-:W-:Y:S01]  /*50f0*/  IMAD.U32 R4, RZ, RZ, UR4 ;  /* 0x00000004ff047e24 */ /* 0x000fe2000f8e00ff */
[----:B------:R-:W-:Y:S04]  /*5100*/  MOV R5, UR5 ;  /* 0x0000000500057c02 */ /* 0x000fe80008000f00 */
[----:B------:R-:W3:Y:S01]  /*5110*/  @!UP2 LDCU UR4, c[0x0][0x880] ;  /* 0x00011000ff04a7ac */ /* 0x000ee20008000800 */
[----:B--2--5:R4:W5:Y:S02]  /*5120*/  @P1 LDG.E R123, desc[UR8][R4.64] ;  /* 0x00000008047b1981 */ /* 0x024964000c1e1900 */
[----:B---34-:R-:W-:Y:S07]  /*5130*/  @!P1 IMAD.U32 R123, RZ, RZ, UR4 ;  /* 0x00000004ff7b9e24 */ /* 0x018fee000f8e00ff */
.L_x_97:
[----:B-----5:R-:W-:Y:S01]  /*5140*/  @!P0 FSETP.EQ.AND P2, PT, R123, RZ, PT ;  /* 0x000000ff7b00820b */ /* 0x020fe20003f42000 */
[----:B------:R-:W-:Y:S01]  /*5150*/  @!UPT UIADD3 URZ, UPT, UPT, URZ, URZ, URZ ;  /* 0x000000fffffff290 */ /* 0x000fe2000fffe0ff */
[----:B------:R-:W-:Y:S11]  /*5160*/  @!P0 BRA `(.L_x_98) ;  /* 0x0000000000148947 */ /* 0x000ff60003800000 */
[----:B------:R-:W-:Y:S02]  /*5170*/  LOP3.LUT P0, RZ, R231, 0xff, RZ, 0xc0, !PT ;  /* 0x000000ffe7ff7812 */ /* 0x000fe4000780c0ff */
[----:B------:R-:W-:Y:S04]  /*5180*/  PLOP3.LUT P2, PT, PT, PT, UP2, 0x80, 0x8 ;  /* 0x000000000008781c */ /* 0x000fe80003f4f028 */
[----:B------:R-:W-:Y:S07]  /*5190*/  PLOP3.LUT P2, PT, P2, PT, PT, 0x8, 0x80 ;  /* 0x000000000080781c */ /* 0x000fee000174e170 */
[----:B------:R-:W-:Y:S11]  /*51a0*/  @P0 FSETP.EQ.AND P2, PT, R123, RZ, PT ;  /* 0x000000ff7b00020b */ /* 0x000ff60003f42000 */
[----:B------:R-:W-:Y:S02]  /*51b0*/  @!UPT UIADD3 URZ, UPT, UPT, URZ, URZ, URZ ;  /* 0x000000fffffff290 */ /* 0x000fe4000fffe0ff */
.L_x_98:
[----:B------:R-:W3:Y:S01]  /*51c0*/  SYNCS.PHASECHK.TRANS64.TRYWAIT P0, [UR21+0x158], R2 ;  /* 0x00015802ff0075a7 */ /* 0x000ee20008001115 */
[----:B------:R-:W-:Y:S02]  /*51d0*/  ELECT P1, URZ, PT ;  /* 0x0000000000ff782f */ /* 0x000fe40003820000 */
[----:B------:R-:W-:Y:S01]  /*51e0*/  IADD3 R10, PT, PT, R10, 0x1, RZ ;  /* 0x000000010a0a7810 */ /* 0x000fe20007ffe0ff */
[----:B---3--:R-:W-:Y:S10]  /*51f0*/  @!P0 BRA `(.L_x_99) ;  /* 0x00000050002c8947 */ /* 0x008ff40003800000 */
.L_x_189:
[----:B------:R-:W-:Y:S01]  /*5200*/  PLOP3.LUT P1, PT, P2, P1, PT, 0xf2, 0x2f ;  /* 0x00000000002f781c */ /* 0x000fe20001723e72 */
[----:B------:R-:W-:Y:S01]  /*5210*/  UMOV UR6, 0x0 ;  /* 0x0000000000067882 */ /* 0x000fe20000000000 */
[----:B------:R-:W-:Y:S01]  /*5220*/  UMOV UR7, 0x10000000 ;  /* 0x1000000000077882 */ /* 0x000fe20000000000 */
[----:B------:R-:W-:Y:S01]  /*5230*/  UMOV UR12, UR36 ;  /* 0x00000024000c7c82 */ /* 0x000fe20008000000 */
[----:B------:R-:W-:Y:S01]  /*5240*/  UMOV UR20, UR36 ;  /* 0x0000002400147c82 */ /* 0x000fe20008000000 */
[----:B------:R-:W-:Y:S01]  /*5250*/  UMOV UR28, UR36 ;  /* 0x00000024001c7c82 */ /* 0x000fe20008000000 */
[----:B------:R-:W-:Y:S07]  /*5260*/  LOP3.LUT R11, R11, 0x1, RZ, 0x3c, !PT ;  /* 0x000000010b0b7812 */ /* 0x000fee00078e3cff */
[----:B--2---:R-:W-:Y:S01]  /*5270*/  @!P1 IADD3 R2, P0, PT, R12, 0x580, RZ ;  /* 0x000005800c029810 */ /* 0x004fe20007f1e0ff */
[----:B------:R-:W-:Y:S01]  /*5280*/  VOTEU.ALL UP0, P1 ;  /* 0x0000000000ff7886 */ /* 0x000fe20000800000 */
[----:B------:R-:W-:Y:S02]  /*5290*/  VOTEU.ALL UP1, P1 ;  /* 0x0000000000ff7886 */ /* 0x000fe40000820000 */
[----:B------:R-:W-:Y:S01]  /*52a0*/  @!P1 R2UR UR5, R2 ;  /* 0x00000000020592ca */ /* 0x000fe200000e0000 */
[----:B------:R-:W-:Y:S01]  /*52b0*/  @!P1 IMAD.X R0, RZ, RZ, R13, P0 ;  /* 0x000000ffff009224 */ /* 0x000fe200000e060d */
[----:B------:R-:W-:Y:S01]  /*52c0*/  @!UP0 USHF.L.U32 UR35, UR45, 0x6, URZ ;  /* 0x000000062d238899 */ /* 0x000fe200080006ff */
[----:B------:R-:W-:Y:S01]  /*52d0*/  ISETP.NE.AND P0, PT, R10, 0x2, PT ;  /* 0x000000020a00780c */ /* 0x000fe20003f05270 */
[----:B------:R-:W-:Y:S02]  /*52e0*/  @!UP0 UIMAD UR34, UR46, 0xe0, URZ ;  /* 0x000000e02e2288a4 */ /* 0x000fe4000f8e02ff */
[----:B------:R-:W-:Y:S01]  /*52f0*/  @!P1 R2UR UR4, R0 ;  /* 0x00000000000492ca */ /* 0x000fe200000e0000 */
[----:B------:R-:W-:Y:S01]  /*5300*/  @!UP0 UIADD3 UR32, UPT, UPT, UR21, 0x300, URZ ;  /* 0x0000030015208890 */ /* 0x000fe2000fffe0ff */
[----:B------:R-:W-:Y:S01]  /*5310*/  SEL R0, RZ, 0x1, P0 ;  /* 0x00000001ff007807 */ /* 0x000fe20000000000 */
[----:B------:R-:W-:Y:S01]  /*5320*/  @!UP0 UIADD3 UR33, UPT, UPT, UR21, 0x150, URZ ;  /* 0x0000015015218890 */ /* 0x000fe2000fffe0ff */
[----:B------:R-:W-:Y:S01]  /*5330*/  SEL R10, R10, RZ, P0 ;  /* 0x000000ff0a0a7207 */ /* 0x000fe20000000000 */
[----:B------:R-:W-:Y:S01]  /*5340*/  @!UP0 UIADD3 UR8, UPT, UPT, UR21, 0xb00, URZ ;  /* 0x00000b0015088890 */ /* 0x000fe2000fffe0ff */
[----:B------:R-:W-:Y:S01]  /*5350*/  LOP3.LUT R9, R9, R0, RZ, 0x3c, !PT ;  /* 0x0000000009097212 */ /* 0x000fe200078e3cff */
[----:B------:R-:W-:Y:S01]  /*5360*/  IMAD.U32 R2, RZ, RZ, UR5 ;  /* 0x00000005ff027e24 */ /* 0x000fe2000f8e00ff */
[----:B------:R-:W-:Y:S02]  /*5370*/  @!UP0 UIADD3 UR10, UPT, UPT, UR34, 0x20, URZ ;  /* 0x00000020220a8890 */ /* 0x000fe4000fffe0ff */
[----:B------:R-:W-:Y:S01]  /*5380*/  UMOV UR9, UR33 ;  /* 0x0000002100097c82 */ /* 0x000fe20008000000 */
[----:B------:R-:W-:Y:S01]  /*5390*/  UMOV UR11, UR35 ;  /* 0x00000023000b7c82 */ /* 0x000fe20008000000 */
[----:B------:R-:W-:Y:S01]  /*53a0*/  @!UP0 UIADD3 UR16, UPT, UPT, UR21, 0x1300, URZ ;  /* 0x0000130015108890 */ /* 0x000fe2000fffe0ff */
[----:B------:R-:W-:Y:S01]  /*53b0*/  IMAD.U32 R3, RZ, RZ, UR4 ;  /* 0x00000004ff037e24 */ /* 0x000fe2000f8e00ff */
[----:B------:R-:W-:Y:S01]  /*53c0*/  @!P1 R2UR UR4, R2 ;  /* 0x00000000020492ca */ /* 0x000fe200000e0000 */
[----:B------:R-:W-:Y:S01]  /*53d0*/  @!UP0 UIADD3 UR18, UPT, UPT, UR34, 0x40, URZ ;  /* 0x0000004022128890 */ /* 0x000fe2000fffe0ff */
[----:B------:R-:W-:Y:S02]  /*53e0*/  UMOV UR17, UR33 ;  /* 0x0000002100117c82 */ /* 0x000fe40008000000 */
[----:B------:R-:W-:Y:S01]  /*53f0*/  @!P1 R2UR UR5, R3 ;  /* 0x00000000030592ca */ /* 0x000fe200000e0000 */
[----:B------:R-:W-:Y:S01]  /*5400*/  UMOV UR19, UR35 ;  /* 0x0000002300137c82 */ /* 0x000fe20008000000 */
[----:B------:R-:W-:Y:S02]  /*5410*/  @!UP0 UIADD3 UR24, UPT, UPT, UR21, 0x1b00, URZ ;  /* 0x00001b0015188890 */ /* 0x000fe4000fffe0ff */
[----:B------:R-:W-:Y:S01]  /*5420*/  @!UP0 UIADD3 UR26, UPT, UPT, UR34, 0x60, URZ ;  /* 0x00000060221a8890 */ /* 0x000fe2000fffe0ff */
[----:B------:R-:W-:Y:S01]  /*5430*/  UMOV UR25, UR33 ;  /* 0x0000002100197c82 */ /* 0x000fe20008000000 */
[----:B------:R-:W-:Y:S01]  /*5440*/  UMOV UR27, UR35 ;  /* 0x00000023001b7c82 */ /* 0x000fe20008000000 */
[----:B------:R-:W-:Y:S02]  /*5450*/  UIADD3 UR46, UPT, UPT, UR13, UR56, URZ ;  /* 0x000000380d2e7290 */ /* 0x000fe4000fffe0ff */
[----:B------:R-:W-:Y:S04]  /*5460*/  UIADD3 UR45, UPT, UPT, UR14, UR57, URZ ;  /* 0x000000390e2d7290 */ /* 0x000fe8000fffe0ff */
[----:B------:R2:W-:Y:S01]  /*5470*/  @!UP1 UTMALDG.3D [UR32], [UR4], desc[UR6] ;  /* 0x00000620040095b4 */ /* 0x0005e20008011000 */
[----:B------:R-:W-:Y:S05]  /*5480*/  VOTEU.ALL UP1, P1 ;  /* 0x0000000000ff7886 */ /* 0x000fea0000820000 */
[----:B------:R3:W-:Y:S01]  /*5490*/  @!UP1 UTMALDG.3D [UR8], [UR4], desc[UR6] ;  /* 0x00000608040095b4 */ /* 0x0007e20008011000 */
[----:B------:R-:W-:Y:S05]  /*54a0*/  VOTEU.ALL UP1, P1 ;  /* 0x0000000000ff7886 */ /* 0x000fea0000820000 */
[----:B------:R4:W-:Y:S01]  /*54b0*/  @!UP1 UTMALDG.3D [UR16], [UR4], desc[UR6] ;  /* 0x00000610040095b4 */ /* 0x0009e20008011000 */
[----:B------:R-:W-:Y:S05]  /*54c0*/  VOTEU.ALL UP1, P1 ;  /* 0x0000000000ff7886 */ /* 0x000fea0000820000 */
[----:B------:R-:W-:Y:S01]  /*54d0*/  @!UP1 UTMALDG.3D [UR24], [UR4], desc[UR6] ;  /* 0x00000618040095b4 */ /* 0x000fe20008011000 */
[----:B------:R-:W-:Y:S01]  /*54e0*/  VOTEU.ALL UP1, P1 ;  /* 0x0000000000ff7886 */ /* 0x000fe20000820000 */
[----:B--2---:R-:W-:Y:S01]  /*54f0*/  UMOV UR36, UR29 ;  /* 0x0000001d00247c82 */ /* 0x004fe20008000000 */
[----:B---3--:R-:W-:Y:S02]  /*5500*/  @!UP0 UIADD3 UR8, UPT, UPT, UR21, 0x2300, URZ ;  /* 0x0000230015088890 */ /* 0x008fe4000fffe0ff */
[----:B------:R-:W-:Y:S02]  /*5510*/  @!UP0 UIADD3 UR10, UPT, UPT, UR34, 0x80, URZ ;  /* 0x00000080220a8890 */ /* 0x000fe4000fffe0ff */
[----:B----4-:R-:W-:Y:S02]  /*5520*/  @!UP0 UIADD3 UR16, UPT, UPT, UR21, 0x2b00, URZ ;  /* 0x00002b0015108890 */ /* 0x010fe4000fffe0ff */
[----:B------:R-:W-:Y:S05]  /*5530*/  @!UP0 UIADD3 UR18, UPT, UPT, UR34, 0xa0, URZ ;  /* 0x000000a022128890 */ /* 0x000fea000fffe0ff */
[----:B------:R2:W-:Y:S01]  /*5540*/  @!UP1 UTMALDG.3D [UR8], [UR4], desc[UR6] ;  /* 0x00000608040095b4 */ /* 0x0005e20008011000 */
[----:B------:R-:W-:Y:S02]  /*5550*/  UPLOP3.LUT UP1, UPT, UPT, UPT, UPT, 0x80, 0x8 ;  /* 0x000000000008789c */ /* 0x000fe40003f2f070 */
[----:B--2---:R-:W-:Y:S02]  /*5560*/  @!UP0 UIADD3 UR8, UPT, UPT, UR21, 0x3300, URZ ;  /* 0x0000330015088890 */ /* 0x004fe4000fffe0ff */
[----:B------:R-:W-:Y:S01]  /*5570*/  @!UP0 UIADD3 UR10, UPT, UPT, UR34, 0xc0, URZ ;  /* 0x000000c0220a8890 */ /* 0x000fe2000fffe0ff */
[----:B------:R-:W-:Y:S05]  /*5580*/  VOTEU.ALL UP0, P1 ;  /* 0x0000000000ff7886 */ /* 0x000fea0000800000 */
[----:B------:R2:W-:Y:S01]  /*5590*/  @!UP0 UTMALDG.3D [UR16], [UR4], desc[UR6] ;  /* 0x00000610040085b4 */ /* 0x0005e20008011000 */
[----:B------:R-:W-:Y:S05]  /*55a0*/  VOTEU.ALL UP0, P1 ;  /* 0x0000000000ff7886 */ /* 0x000fea0000800000 */
[----:B------:R2:W-:Y:S01]  /*55b0*/  @!UP0 UTMALDG.3D [UR8], [UR4], desc[UR6] ;  /* 0x00000608040085b4 */ /* 0x0005e20008011000 */
[----:B------:R2:W-:Y:S01]  /*55c0*/  @!P1 SYNCS.ARRIVE.TRANS64.RED.A0TR RZ, [UR21+0x150], R8 ;  /* 0x00015008ffff99a7 */ /* 0x0005e20008300415 */
[----:B------:R-:W-:Y:S01]  /*55d0*/  SYNCS.ARRIVE.TRANS64.RED.A1T0 RZ, [UR39], RZ ;  /* 0x000000ffffff79a7 */ /* 0x000fe20008100427 */
[----:B------:R-:W-:Y:S05]  /*55e0*/  BRA.U UP3, `(.L_x_100) ;  /* 0xfffffff103f87547 */ /* 0x000fea000b83ffff */
[----:B------:R-:W-:Y:S07]  /*55f0*/  MOV R0, UR21 ;  /* 0x0000001500007c02 */ /* 0x000fee0008000f00 */
.L_x_101:
[----:B---3--:R-:W-:-:S04]  /*5600*/  SHF.L.U32 R3, R11, 0x1f, RZ ;  /* 0x0000001f0b037819 */ /* 0x008fc800000006ff */
[----:B------:R3:W4:Y:S03]  /*5610*/  SYNCS.PHASECHK.TRANS64.TRYWAIT P0, [R0+URZ+0x158], R3 ;  /* 0x00015803000075a7 */ /* 0x00072600080011ff */
[----:B----4-:R-:W-:Y:S05]  /*5620*/  @!P0 NANOSLEEP.SYNCS 0x989680 ;  /* 0x009896800000895d */ /* 0x010fea0003900000 */
[----:B------:R-:W4:Y:S02]  /*5630*/  @!P0 SYNCS.PHASECHK.TRANS64 P0, [R0+URZ+0x158], R3 ;  /* 0x00015803000085a7 */ /* 0x000f2400080010ff */
[----:B-12-4-:R-:W-:Y:S05]  /*5640*/  @P0 EXIT ;  /* 0x000000000000094d */ /* 0x016fea0003800000 */
[----:B------:R-:W-:Y:S05]  /*5650*/  BRA `(.L_x_101) ;  /* 0xfffffffc00e87947 */ /* 0x000fea000383ffff */
.L_x_92:
[----:B------:R-:W-:-:S06]  /*5660*/  UISETP.GE.AND UP0, UPT, UR20, 0x4, UPT ;  /* 0x000000041400788c */ /* 0x000fcc000bf06270 */
[----:B------:R-:W-:-:S13]  /*5670*/  PLOP3.LUT P0, PT, PT, PT, UP0, 0x80, 0x8 ;  /* 0x000000000008781c */ /* 0x000fda0003f0f008 */
[----:B-1----:R-:W-:Y:S05]  /*5680*/  @!P0 EXIT ;  /* 0x000000000000894d */ /* 0x002fea0003800000 */
[----:B------:R-:W-:Y:S01]  /*5690*/  BAR.SYNC.DEFER_BLOCKING 0x6, 0xa0 ;  /* 0x0182800000007b1d */ /* 0x000fe20000010000 */
[----:B------:R-:W-:Y:S02]  /*56a0*/  IMAD.U32 R2, R2, 0x10000, RZ ;  /* 0x0001000002027824 */ /* 0x000fe400078e00ff */
[----:B------:R-:W-:Y:S01]  /*56b0*/  HFMA2 R120, -RZ, RZ, 0, 0 ;  /* 0x00000000ff787431 */ /* 0x000fe200000001ff */
[----:B------:R-:W-:Y:S01]  /*56c0*/  CS2R R238, SRZ ;  /* 0x0000000000ee7805 */ /* 0x000fe2000001ff00 */
[----:B------:R-:W-:Y:S01]  /*56d0*/  IMAD.MOV.U32 R237, RZ, RZ, RZ ;  /* 0x000000ffffed7224 */ /* 0x000fe200078e00ff */
[----:B------:R-:W-:Y:S02]  /*56e0*/  UMOV UR4, 0x400 ;  /* 0x0000040000047882 */ /* 0x000fe40000000000 */
[----:B------:R-:W1:Y:S01]  /*56f0*/  LDC.64 R232, c[0x0][0x888] ;  /* 0x00022200ffe87b82 */ /* 0x000e620000000a00 */
[----:B------:R-:W-:Y:S01]  /*5700*/  ULEA UR4, UR59, UR4, 0x18 ;  /* 0x000000043b047291 */ /* 0x000fe2000f8ec0ff */
[----:B------:R-:W-:Y:S01]  /*5710*/  LOP3.LUT R2, R2, 0x600000, RZ, 0xc0, !PT ;  /* 0x0060000002027812 */ /* 0x000fe200078ec0ff */
[----:B------:R-:W2:Y:S01]  /*5720*/  LDCU.64 UR60, c[0x0][0x348] ;  /* 0x00006900ff3c77ac */ /* 0x000ea20008000a00 */
[----:B------:R-:W3:Y:S04]  /*5730*/  LDCU UR43, c[0x0][0xb0c] ;  /* 0x00016180ff2b77ac */ /* 0x000ee80008000800 */
[----:B------:R-:W4:Y:S01]  /*5740*/  LDC.64 R234, c[0x0][0x890] ;  /* 0x00022400ffea7b82 */ /* 0x000f220000000a00 */
[----:B------:R-:W1:Y:S01]  /*5750*/  LDCU UR62, c[0x0][0xb20] ;  /* 0x00016400ff3e77ac */ /* 0x000e620008000800 */
[----:B------:R-:W1:Y:S01]  /*5760*/  LDCU UR39, c[0x0][0xb30] ;  /* 0x00016600ff2777ac */ /* 0x000e620008000800 */
[----:B------:R-:W2:Y:S01]  /*5770*/  LDS R3, [UR4+0x220] ;  /* 0x00022004ff037984 */ /* 0x000ea20008000800 */
[----:B------:R-:W1:Y:S01]  /*5780*/  LDCU.64 UR50, c[0x0][0x888] ;  /* 0x00011100ff3277ac */ /* 0x000e620008000a00 */
[----:B------:R-:W1:Y:S01]  /*5790*/  LDCU.64 UR40, c[0x0][0xb28] ;  /* 0x00016500ff2877ac */ /* 0x000e620008000a00 */
[----:B------:R-:W1:Y:S01]  /*57a0*/  LDCU.128 UR52, c[0x0][0xb10] ;  /* 0x00016200ff3477ac */ /* 0x000e620008000c00 */
[----:B------:R-:W-:Y:S01]  /*57b0*/  UMOV UR16, URZ ;  /* 0x000000ff00107c82 */ /* 0x000fe20008000000 */
[----:B-123--:R-:W-:-:S07]  /*57c0*/  IMAD.IADD R2, R3, 0x1, R2 ;  /* 0x0000000103027824 */ /* 0x00efce00078e0202 */
.L_x_124:
[----:B-1----:R-:W1:Y:S01]  /*57d0*/  S2UR UR59, SR_CgaCtaId ;  /* 0x00000000003b79c3 */ /* 0x002e620000008800 */
[----:B------:R-:W-:Y:S01]  /*57e0*/  UMOV UR44, 0x400 ;  /* 0x00000400002c7882 */ /* 0x000fe20000000000 */
[----:B------:R-:W-:Y:S01]  /*57f0*/  SHF.L.U32 R3, R238, 0x1f, RZ ;  /* 0x0000001fee037819 */ /* 0x000fe200000006ff */
[----:B-1----:R-:W-:Y:S04]  /*5800*/  ULEA UR44, UR59, UR44, 0x18 ;  /* 0x0000002c3b2c7291 */ /* 0x002fe8000f8ec0ff */
[----:B------:R-:W-:Y:S09]  /*5810*/  ULEA UR4, UR16, UR44, 0x3 ;  /* 0x0000002c10047291 */ /* 0x000ff2000f8e18ff */
[----:B------:R-:W1:Y:S02]  /*5820*/  SYNCS.PHASECHK.TRANS64.TRYWAIT P0, [UR4+0x170], R3 ;  /* 0x00017003ff0075a7 */ /* 0x000e640008001104 */
[----:B-1----:R-:W-:Y:S05]  /*5830*/  @!P0 BRA `(.L_x_102) ;  /* 0x0000004800b48947 */ /* 0x002fea0003800000 */
.L_x_191:
[----:B------:R-:W-:Y:S02]  /*5840*/  ULEA UR5, UR16, UR44, 0x4 ;  /* 0x0000002c10057291 */ /* 0x000fe4000f8e20ff */
[----:B------:R-:W-:Y:S07]  /*5850*/  UISETP.GE.AND UP0, UPT, UR42, 0x1, UPT ;  /* 0x000000012a00788c */ /* 0x000fee000bf06270 */
[----:B------:R-:W2:Y:S01]  /*5860*/  LDS.128 R4, [UR5+0x200] ;  /* 0x00020005ff047984 */ /* 0x000ea20008000c00 */
[----:B------:R-:W-:Y:S04]  /*5870*/  UIADD3 UR5, UPT, UPT, UR4, 0x180, URZ ;  /* 0x0000018004057890 */ /* 0x000fe8000fffe0ff */
[----:B------:R-:W-:Y:S01]  /*5880*/  UPRMT UR5, URZ, 0x654, UR5 ;  /* 0x00000654ff057896 */ /* 0x000fe20008000005 */
[----:B------:R-:W-:Y:S01]  /*5890*/  @!PT LDS RZ, [RZ] ;  /* 0x00000000fffff984 */ /* 0x000fe20000000800 */
[----:B------:R-:W-:Y:S01]  /*58a0*/  @!PT LDS RZ, [RZ] ;  /* 0x00000000fffff984 */ /* 0x000fe20000000800 */
[----:B------:R-:W-:Y:S01]  /*58b0*/  @!PT LDS RZ, [RZ] ;  /* 0x00000000fffff984 */ /* 0x000fe20000000800 */
[----:B------:R-:W-:Y:S01]  /*58c0*/  @!PT LDS RZ, [RZ] ;  /* 0x00000000fffff984 */ /* 0x000fe20000000800 */
[----:B------:R3:W-:Y:S06]  /*58d0*/  MEMBAR.ALL.CTA ;  /* 0x0000000000007992 */ /* 0x0007ec0000008000 */
[----:B---3--:R-:W3:Y:S02]  /*58e0*/  FENCE.VIEW.ASYNC.S ;  /* 0x00000000000073c6 */ /* 0x008ee40000000000 */
[----:B---3--:R-:W-:Y:S01]  /*58f0*/  SYNCS.ARRIVE.TRANS64.RED.A1T0 RZ, [UR5], RZ ;  /* 0x000000ffffff79a7 */ /* 0x008fe20008100405 */
[----:B--2---:R-:W-:Y:S11]  /*5900*/  LOP3.LUT P0, RZ, R6, 0x1, RZ, 0xc0, !PT ;  /* 0x0000000106ff7812 */ /* 0x004ff6000780c0ff */
[----:B------:R-:W-:Y:S02]  /*5910*/  @!UPT UIADD3 URZ, UPT, UPT, URZ, URZ, URZ ;  /* 0x000000fffffff290 */ /* 0x000fe4000fffe0ff */
[----:B------:R-:W-:Y:S01]  /*5920*/  VOTEU.ANY UP1, P0 ;  /* 0x0000000000ff7886 */ /* 0x000fe20000020100 */
[----:B------:R-:W-:Y:S01]  /*5930*/  PLOP3.LUT P0, PT, PT, PT, UP1, 0x80, 0x8 ;  /* 0x000000000008781c */ /* 0x000fe20003f0f018 */
[----:B------:R-:W-:Y:S11]  /*5940*/  UP2UR UR48, UPR, URZ, 0x2 ;  /* 0x00000002ff307883 */ /* 0x000ff60008000000 */
[----:B------:R-:W-:Y:S01]  /*5950*/  @!UPT UIADD3 URZ, UPT, UPT, URZ, URZ, URZ ;  /* 0x000000fffffff290 */ /* 0x000fe2000fffe0ff */
[----:B-1----:R-:W-:Y:S02]  /*5960*/  @P0 MOV R3, R4 ;  /* 0x0000000400030202 */ /* 0x002fe40000000f00 */
[----:B------:R-:W-:Y:S02]  /*5970*/  @P0 SHF.R.U32.HI R0, RZ, 0x10, R5 ;  /* 0x00000010ff000819 */ /* 0x000fe40000011605 */
[----:B------:R-:W-:Y:S02]  /*5980*/  @P0 LOP3.LUT R4, R5, 0xffff, RZ, 0xc0, !PT ;  /* 0x0000ffff05040812 */ /* 0x000fe400078ec0ff */
[----:B------:R-:W-:Y:S02]  /*5990*/  @P0 R2UR UR7, R3 ;  /* 0x00000000030702ca */ /* 0x000fe400000e0000 */
[----:B------:R-:W-:Y:S02]  /*59a0*/  @P0 R2UR UR4, R0 ;  /* 0x00000000000402ca */ /* 0x000fe400000e0000 */
[----:B------:R-:W-:Y:S09]  /*59b0*/  @P0 R2UR UR6, R4 ;  /* 0x00000000040602ca */ /* 0x000ff200000e0000 */
[----:B------:R-:W-:Y:S02]  /*59c0*/  @UP1 UMOV UR38, UR7 ;  /* 0x0000000700261c82 */ /* 0x000fe40008000000 */
[----:B------:R-:W-:Y:S02]  /*59d0*/  @UP1 UMOV UR49, UR4 ;  /* 0x0000000400311c82 */ /* 0x000fe40008000000 */
[----:B------:R-:W-:Y:S01]  /*59e0*/  @UP1 UMOV UR37, UR6 ;  /* 0x0000000600251c82 */ /* 0x000fe20008000000 */
[----:B------:R-:W-:Y:S05]  /*59f0*/  BRA.U !UP0, `(.L_x_103) ;  /* 0x0000000108c87547 */ /* 0x000fea000b800000 */
[----:B------:R-:W1:Y:S01]  /*5a00*/  LDCU UR7, c[0x0][0x370] ;  /* 0x00006e00ff0777ac */ /* 0x000e620008000800 */
[----:B------:R-:W2:Y:S01]  /*5a10*/  LDCU UR4, c[0x0][0x374] ;  /* 0x00006e80ff0477ac */ /* 0x000ea20008000800 */
[----:B------:R-:W-:Y:S02]  /*5a20*/  UISETP.NE.AND UP0, UPT, UR54, 0x1, UPT ;  /* 0x000000013600788c */ /* 0x000fe4000bf05270 */
[----:B------:R-:W-:Y:S02]  /*5a30*/  UIMAD.WIDE.U32 UR10, UR37, UR55, URZ ;  /* 0x00000037250a72a5 */ /* 0x000fe4000f8e00ff */
[----:B------:R-:W-:Y:S02]  /*5a40*/  UISETP.NE.AND UP1, UPT, UR43, 0x1, UPT ;  /* 0x000000012b00788c */ /* 0x000fe4000bf25270 */
[----:B------:R-:W-:Y:S02]  /*5a50*/  UISETP.NE.AND UP2, UPT, UR42, 0x1, UPT ;  /* 0x000000012a00788c */ /* 0x000fe4000bf45270 */
[----:B------:R-:W-:Y:S02]  /*5a60*/  UIMAD.WIDE.U32 UR14, UR38, UR52, URZ ;  /* 0x00000034260e72a5 */ /* 0x000fe4000f8e00ff */
[----:B-1----:R-:W-:Y:S02]  /*5a70*/  UIMAD.WIDE.U32 UR12, UR7, UR52, URZ ;  /* 0x00000034070c72a5 */ /* 0x002fe4000f8e00ff */
[----:B--2---:R-:W-:Y:S07]  /*5a80*/  UIMAD.WIDE.U32 UR8, UR4, UR55, URZ ;  /* 0x00000037040872a5 */ /* 0x004fee000f8e00ff */
[----:B------:R-:W-:Y:S02]  /*5a90*/  UMOV UR5, UR9 ;  /* 0x0000000900057c82 */ /* 0x000fe40008000000 */
[----:B------:R-:W-:Y:S03]  /*5aa0*/  @UP0 USHF.R.U32.HI UR4, URZ, UR62, UR5 ;  /* 0x0000003eff040299 */ /* 0x000fe60008011605 */
[----:B------:R-:W-:Y:S01]  /*5ab0*/  UMOV UR5, UR11 ;  /* 0x0000000b00057c82 */ /* 0x000fe20008000000 */
[----:B------:R-:W-:Y:S02]  /*5ac0*/  UIMAD.WIDE.U32 UR8, UR4, UR40, URZ ;  /* 0x00000028040872a5 */ /* 0x000fe4000f8e00ff */
[----:B------:R-:W-:Y:S03]  /*5ad0*/  USHF.R.U32.HI UR6, URZ, UR62, UR5 ;  /* 0x0000003eff067299 */ /* 0x000fe60008011605 */
[----:B------:R-:W-:Y:S01]  /*5ae0*/  UMOV UR5, UR13 ;  /* 0x0000000d00057c82 */ /* 0x000fe20008000000 */
[----:B------:R-:W-:Y:S02]  /*5af0*/  USEL UR6, UR37, UR6, !UP0 ;  /* 0x0000000625067287 */ /* 0x000fe4000c000000 */
[----:B------:R-:W-:Y:S01]  /*5b00*/  @UP1 USHF.R.U32.HI UR7, URZ, UR53, UR5 ;  /* 0x00000035ff071299 */ /* 0x000fe20008011605 */
[----:B------:R-:W-:Y:S02]  /*5b10*/  UMOV UR8, UR9 ;  /* 0x0000000900087c82 */ /* 0x000fe40008000000 */
[----:B------:R-:W-:Y:S01]  /*5b20*/  UMOV UR5, UR15 ;  /* 0x0000000f00057c82 */ /* 0x000fe20008000000 */
[----:B------:R-:W-:Y:S02]  /*5b30*/  UIMAD.WIDE.U32 UR10, UR7, UR40, URZ ;  /* 0x00000028070a72a5 */ /* 0x000fe4000f8e00ff */
[----:B------:R-:W-:Y:S02]  /*5b40*/  @UP2 USHF.R.U32.HI UR4, URZ, UR41, UR8 ;  /* 0x00000029ff042299 */ /* 0x000fe40008011608 */
[----:B------:R-:W-:Y:S02]  /*5b50*/  USHF.R.U32.HI UR5, URZ, UR53, UR5 ;  /* 0x00000035ff057299 */ /* 0x000fe40008011605 */
[----:B------:R-:W-:Y:S02]  /*5b60*/  UIMAD UR4, UR42, UR4, URZ ;  /* 0x000000042a0472a4 */ /* 0x000fe4000f8e02ff */
[----:B------:R-:W-:Y:S02]  /*5b70*/  USEL UR5, UR38, UR5, !UP1 ;  /* 0x0000000526057287 */ /* 0x000fe4000c800000 */
[----:B------:R-:W-:Y:S01]  /*5b80*/  UISETP.GE.AND UP0, UPT, UR6, UR4, UPT ;  /* 0x000000040600728c */ /* 0x000fe2000bf06270 */
[----:B------:R-:W-:Y:S02]  /*5b90*/  UMOV UR10, UR11 ;  /* 0x0000000b000a7c82 */ /* 0x000fe40008000000 */
[----:B------:R-:W-:Y:S02]  /*5ba0*/  @UP2 USHF.R.U32.HI UR7, URZ, UR41, UR10 ;  /* 0x00000029ff072299 */ /* 0x000fe4000801160a */
[----:B------:R-:W-:Y:S02]  /*5bb0*/  UIMAD.WIDE.U32 UR10, UR6, UR40, URZ ;  /* 0x00000028060a72a5 */ /* 0x000fe4000f8e00ff */
[----:B------:R-:W-:Y:S04]  /*5bc0*/  UIMAD UR8, UR42, UR7, URZ ;  /* 0x000000072a0872a4 */ /* 0x000fe8000f8e02ff */
[----:B------:R-:W-:Y:S02]  /*5bd0*/  UISETP.GE.OR UP0, UPT, UR5, UR8, UP0 ;  /* 0x000000080500728c */ /* 0x000fe40008706670 */
[----:B------:R-:W-:Y:S02]  /*5be0*/  UIMAD.WIDE.U32 UR8, UR5, UR40, URZ ;  /* 0x00000028050872a5 */ /* 0x000fe4000f8e00ff */
[----:B------:R-:W-:Y:S01]  /*5bf0*/  UIADD3 UR8, UPT, UPT, -UR5, URZ, URZ ;  /* 0x000000ff05087290 */ /* 0x000fe2000fffe1ff */
[----:B------:R-:W-:Y:S02]  /*5c00*/  UMOV UR4, UR11 ;  /* 0x0000000b00047c82 */ /* 0x000fe40008000000 */
[----:B------:R-:W-:Y:S04]  /*5c10*/  USHF.R.U32.HI UR4, URZ, UR41, UR4 ;  /* 0x00000029ff047299 */ /* 0x000fe80008011604 */
[----:B------:R-:W-:Y:S03]  /*5c20*/  USEL UR11, UR6, UR4, !UP2 ;  /* 0x00000004060b7287 */ /* 0x000fe6000d000000 */
[----:B------:R-:W-:Y:S01]  /*5c30*/  @!UP0 UMOV UR4, UR9 ;  /* 0x0000000900048c82 */ /* 0x000fe20008000000 */
[----:B------:R-:W-:Y:S02]  /*5c40*/  UIADD3 UR10, UPT, UPT, -UR11, URZ, URZ ;  /* 0x000000ff0b0a7290 */ /* 0x000fe4000fffe1ff */
[----:B------:R-:W-:Y:S02]  /*5c50*/  @!UP0 USHF.R.U32.HI UR4, URZ, UR41, UR4 ;  /* 0x00000029ff048299 */ /* 0x000fe40008011604 */
[----:B------:R-:W-:Y:S02]  /*5c60*/  UIMAD UR10, UR42, UR10, UR6 ;  /* 0x0000000a2a0a72a4 */ /* 0x000fe4000f8e0206 */
[----:B------:R-:W-:Y:S02]  /*5c70*/  @!UP0 USEL UR4, UR5, UR4, !UP2 ;  /* 0x0000000405048287 */ /* 0x000fe4000d000000 */
[----:B------:R-:W-:Y:S02]  /*5c80*/  UIADD3 UR9, UPT, UPT, -UR6, URZ, URZ ;  /* 0x000000ff06097290 */ /* 0x000fe4000fffe1ff */
[----:B------:R-:W-:Y:S02]  /*5c90*/  @!UP0 UIMAD UR10, UR7, UR10, UR4 ;  /* 0x0000000a070a82a4 */ /* 0x000fe4000f8e0204 */
[----:B------:R-:W-:Y:S02]  /*5ca0*/  @!UP0 UIADD3 UR11, UPT, UPT, UR11, -UR4, URZ ;  /* 0x800000040b0b8290 */ /* 0x000fe4000fffe0ff */
[----:B------:R-:W-:Y:S02]  /*5cb0*/  UIMAD UR7, UR43, UR8, UR38 ;  /* 0x000000082b0772a4 */ /* 0x000fe4000f8e0226 */
[----:B------:R-:W-:Y:S02]  /*5cc0*/  @!UP0 UIMAD UR6, UR11, UR42, UR5 ;  /* 0x0000002a0b0682a4 */ /* 0x000fe4000f8e0205 */
[----:B------:R-:W-:Y:S01]  /*5cd0*/  UIMAD UR4, UR54, UR9, UR37 ;  /* 0x00000009360472a4 */ /* 0x000fe2000f8e0225 */
[----:B------:R-:W-:Y:S02]  /*5ce0*/  @!UP0 UMOV UR5, UR10 ;  /* 0x0000000a00058c82 */ /* 0x000fe40008000000 */
[----:B------:R-:W-:Y:S02]  /*5cf0*/  UIMAD UR38, UR5, UR43, UR7 ;  /* 0x0000002b052672a4 */ /* 0x000fe4000f8e0207 */
[----:B------:R-:W-:Y:S11]  /*5d00*/  UIMAD UR37, UR6, UR54, UR4 ;  /* 0x00000036062572a4 */ /* 0x000ff6000f8e0204 */
[----:B------:R-:W-:Y:S01]  /*5d10*/  @!UPT UIADD3 URZ, UPT, UPT, URZ, URZ, URZ ;  /* 0x000000fffffff290 */ /* 0x000fe2000fffe0ff */
.L_x_103:
[----:B------:R-:W-:Y:S02]  /*5d20*/  UISETP.NE.AND UP0, UPT, UR39, 0x1, UPT ;  /* 0x000000012700788c */ /* 0x000fe4000bf05270 */
[----:B------:R-:W-:Y:S09]  /*5d30*/  UIADD3 UR47, UPT, UPT, UR16, 0x1, URZ ;  /* 0x00000001102f7890 */ /* 0x000ff2000fffe0ff */
[----:B------:R-:W1:Y:S01]  /*5d40*/  @!UP0 LDCU.128 UR12, c[0x0][0xb10] ;  /* 0x00016200ff0c87ac */ /* 0x000e620008000c00 */
[----:B------:R-:W2:Y:S01]  /*5d50*/  @!UP0 LDCU UR5, c[0x0][0xb0c] ;  /* 0x00016180ff0587ac */ /* 0x000ea20008000800 */
[----:B------:R-:W3:Y:S01]  /*5d60*/  @!UP0 LDCU UR10, c[0x0][0xb20] ;  /* 0x00016400ff0a87ac */ /* 0x000ee20008000800 */
[----:B-1----:R-:W-:Y:S02]  /*5d70*/  UIMAD.WIDE.U32 UR8, UR38, UR12, URZ ;  /* 0x0000000c260872a5 */ /* 0x002fe4000f8e00ff */
[----:B------:R-:W-:Y:S02]  /*5d80*/  UIMAD.WIDE.U32 UR6, UR37, UR15, URZ ;  /* 0x0000000f250672a5 */ /* 0x000fe4000f8e00ff */
[----:B------:R-:W-:Y:S03]  /*5d90*/  @!UP0 UISETP.NE.AND UP1, UPT, UR14, 0x1, UPT ;  /* 0x000000010e00888c */ /* 0x000fe6000bf25270 */
[----:B------:R-:W-:Y:S01]  /*5da0*/  @!UP0 UMOV UR4, UR9 ;  /* 0x0000000900048c82 */ /* 0x000fe20008000000 */
[----:B--2---:R-:W-:Y:S02]  /*5db0*/  @!UP0 UISETP.NE.AND UP2, UPT, UR5, 0x1, UPT ;  /* 0x000000010500888c */ /* 0x004fe4000bf45270 */
[----:B------:R-:W-:Y:S01]  /*5dc0*/  @!UP0 USHF.R.U32.HI UR4, URZ, UR13, UR4 ;  /* 0x0000000dff048299 */ /* 0x000fe20008011604 */
[----:B------:R-:W-:Y:S02]  /*5dd0*/  @!UP0 UMOV UR6, UR7 ;  /* 0x0000000700068c82 */ /* 0x000fe40008000000 */
[----:B---3--:R-:W-:Y:S02]  /*5de0*/  @!UP0 USHF.R.U32.HI UR6, URZ, UR10, UR6 ;  /* 0x0000000aff068299 */ /* 0x008fe40008011606 */
[----:B------:R-:W-:Y:S02]  /*5df0*/  @!UP0 USEL UR7, UR38, UR4, !UP2 ;  /* 0x0000000426078287 */ /* 0x000fe4000d000000 */
[----:B------:R-:W-:Y:S04]  /*5e00*/  @!UP0 USEL UR6, UR37, UR6, !UP1 ;  /* 0x0000000625068287 */ /* 0x000fe8000c800000 */
[----:B------:R-:W-:Y:S02]  /*5e10*/  @!UP0 UIADD3 UR4, UPT, UPT, -UR7, UR6, URZ ;  /* 0x0000000607048290 */ /* 0x000fe4000fffe1ff */
[----:B------:R-:W-:Y:S02]  /*5e20*/  @!UP0 UIADD3 UR6, UPT, UPT, UR7, -UR6, URZ ;  /* 0x8000000607068290 */ /* 0x000fe4000fffe0ff */
[----:B------:R-:W-:Y:S02]  /*5e30*/  UIADD3 UR7, UPT, UPT, UR44, 0x300, URZ ;  /* 0x000003002c077890 */ /* 0x000fe4000fffe0ff */
[----:B------:R-:W-:Y:S02]  /*5e40*/  @!UP0 UIMAD UR38, UR4, UR5, UR38 ;  /* 0x00000005042682a4 */ /* 0x000fe4000f8e0226 */
[----:B------:R-:W-:Y:S02]  /*5e50*/  @!UP0 UIMAD UR37, UR6, UR14, UR37 ;  /* 0x0000000e062582a4 */ /* 0x000fe4000f8e0225 */
[----:B------:R-:W-:Y:S09]  /*5e60*/  ULOP3.LUT UP0, URZ, UR7, 0x90, URZ, 0xc0, !UPT ;  /* 0x0000009007ff7892 */ /* 0x000ff2000f80c0ff */
[----:B------:R-:W-:Y:S05]  /*5e70*/  BRA.U !UP0, `(.L_x_104) ;  /* 0x0000000108407547 */ /* 0x000fea000b800000 */
[----:B------:R-:W1:Y:S01]  /*5e80*/  LDCU.64 UR8, c[0x4][0x80] ;  /* 0x01001000ff0877ac */ /* 0x000e620008000a00 */
[----:B------:R-:W-:Y:S01]  /*5e90*/  MOV R15, 0x0 ;  /* 0x00000000000f7802 */ /* 0x000fe20000000f00 */
[----:B------:R-:W-:Y:S02]  /*5ea0*/  HFMA2 R12, -RZ, RZ, 0, 5.9604644775390625e-08 ;  /* 0x00000001ff0c7431 */ /* 0x000fe400000001ff */
[----:B------:R-:W-:Y:S02]  /*5eb0*/  IMAD.MOV.U32 R8, RZ, RZ, 0x70 ;  /* 0x00000070ff087424 */ /* 0x000fe400078e00ff */
[----:B------:R-:W-:Y:S01]  /*5ec0*/  IMAD.MOV.U32 R13, RZ, RZ, RZ ;  /* 0x000000ffff0d7224 */ /* 0x000fe200078e00ff */
[----:B------:R-:W2:Y:S01]  /*5ed0*/  LDCU.64 UR6, c[0x4][0x88] ;  /* 0x01001100ff0677ac */ /* 0x000ea20008000a00 */
[----:B------:R-:W3:Y:S01]  /*5ee0*/  LDC.64 R14, c[0x4][R15] ;  /* 0x010000000f0e7b82 */ /* 0x000ee20000000a00 */
[----:B------:R-:W4:Y:S01]  /*5ef0*/  LDCU.64 UR4, c[0x4][0x8] ;  /* 0x01000100ff0477ac */ /* 0x000f220008000a00 */
[----:B-1----:R-:W-:Y:S01]  /*5f00*/  MOV R5, UR9 ;  /* 0x0000000900057c02 */ /* 0x002fe20008000f00 */
[----:B------:R-:W-:Y:S01]  /*5f10*/  IMAD.U32 R4, RZ, RZ, UR8 ;  /* 0x00000008ff047e24 */ /* 0x000fe2000f8e00ff */
[----:B--2---:R-:W-:Y:S01]  /*5f20*/  MOV R7, UR7 ;  /* 0x0000000700077c02 */ /* 0x004fe20008000f00 */
[----:B------:R-:W-:Y:S01]  /*5f30*/  IMAD.U32 R6, RZ, RZ, UR6 ;  /* 0x00000006ff067e24 */ /* 0x000fe2000f8e00ff */
[----:B----4-:R-:W-:Y:S01]  /*5f40*/  MOV R11, UR5 ;  /* 0x00000005000b7c02 */ /* 0x010fe20008000f00 */
[----:B------:R-:W-:Y:S02]  /*5f50*/  IMAD.U32 R10, RZ, RZ, UR4 ;  /* 0x00000004ff0a7e24 */ /* 0x000fe4000f8e00ff */
[----:B------:R-:W-:Y:S07]  /*5f60*/  LEPC R20, `(.L_x_104) ;  /* 0x000000001014794e */ /* 0x000fee0000000000 */
[----:B---3-5:R-:W-:Y:S05]  /*5f70*/  CALL.ABS.NOINC R14 ;  /* 0x000000000e007343 */ /* 0x028fea0003c00000 */
.L_x_104:
[----:B------:R-:W-:Y:S04]  /*5f80*/  UIADD3 UR4, UPT, UPT, UR44, 0x3b00, URZ ;  /* 0x00003b002c047890 */ /* 0x000fe8000fffe0ff */
        /* <DEDUP_REMOVED lines=18> */
.L_x_105:
[----:B----4-:R-:W-:Y:S01]  /*60b0*/  ISETP.NE.U32.AND P3, PT, R234, RZ, PT ;  /* 0x000000ffea00720c */ /* 0x010fe20003f65070 */
[----:B------:R-:W-:Y:S01]  /*60c0*/  UISETP.NE.AND UP1, UPT, UR58, URZ, UPT ;  /* 0x000000ff3a00728c */ /* 0x000fe2000bf25270 */
[----:B------:R-:W1:Y:S01]  /*60d0*/  LDC.64 R4, c[0x0][0x8b0] ;  /* 0x00022c00ff047b82 */ /* 0x000e620000000a00 */
[----:B------:R-:W-:Y:S02]  /*60e0*/  PLOP3.LUT P1, PT, PT, PT, PT, 0x8, 0x80 ;  /* 0x000000000080781c */ /* 0x000fe40003f2e170 */
[----:B------:R-:W-:Y:S02]  /*60f0*/  ISETP.NE.AND.EX P3, PT, R235, RZ, PT, P3 ;  /* 0x000000ffeb00720c */ /* 0x000fe40003f65330 */
[----:B------:R-:W-:Y:S05]  /*6100*/  PLOP3.LUT P0, PT, PT, PT, UP1, 0x80, 0x8 ;  /* 0x000000000008781c */ /* 0x000fea0003f0f018 */
[----:B------:R-:W2:Y:S08]  /*6110*/  @UP1 LDCU.64 UR4, c[0x0][0x888] ;  /* 0x00011100ff0417ac */ /* 0x000eb00008000a00 */
[----:B------:R-:W-:Y:S01]  /*6120*/  @P0 PLOP3.LUT P1, PT, P3, PT, PT, 0x80, 0x8 ;  /* 0x000000000008081c */ /* 0x000fe20001f2f070 */
[----:B--2---:R-:W-:Y:S01]  /*6130*/  @UP1 UISETP.NE.U32.AND UP0, UPT, UR4, URZ, UPT ;  /* 0x000000ff0400128c */ /* 0x004fe2000bf05070 */
[----:B-1----:R-:W-:Y:S03]  /*6140*/  ISETP.NE.U32.AND P4, PT, R4, RZ, PT ;  /* 0x000000ff0400720c */ /* 0x002fe60003f85070 */
[----:B------:R-:W-:Y:S01]  /*6150*/  @UP1 UISETP.NE.AND.EX UP0, UPT, UR5, URZ, UPT, UP0 ;  /* 0x000000ff0500128c */ /* 0x000fe2000bf05300 */
[----:B------:R-:W-:Y:S03]  /*6160*/  ISETP.NE.AND.EX P4, PT, R5, RZ, PT, P4 ;  /* 0x000000ff0500720c */ /* 0x000fe60003f85340 */
[----:B------:R-:W-:Y:S01]  /*6170*/  @UP1 USEL UR4, URZ, 0xffffffff, UP0 ;  /* 0xffffffffff041887 */ /* 0x000fe20008000000 */
[----:B------:R-:W-:Y:S11]  /*6180*/  @!P3 BRA `(.L_x_106) ;  /* 0x000000000030b947 */ /* 0x000ff60003800000 */
[----:B------:R-:W-:Y:S01]  /*6190*/  ISETP.NE.U32.AND P2, PT, R232, RZ, PT ;  /* 0x000000ffe800720c */ /* 0x000fe20003f45070 */
[----:B------:R-:W1:Y:S01]  /*61a0*/  LDCU.64 UR6, c[0x0][0x358] ;  /* 0x00006b00ff0677ac */ /* 0x000e620008000a00 */
[----:B------:R-:W-:Y:S02]  /*61b0*/  IMAD.MOV.U32 R231, RZ, RZ, 0x1 ;  /* 0x00000001ffe77424 */ /* 0x000fe400078e00ff */
[----:B------:R-:W-:Y:S11]  /*61c0*/  ISETP.NE.AND.EX P2, PT, R233, RZ, PT, P2 ;  /* 0x000000ffe900720c */ /* 0x000ff60003f45320 */
[----:B------:R-:W-:Y:S02]  /*61d0*/  @!UPT UIADD3 URZ, UPT, UPT, URZ, URZ, URZ ;  /* 0x000000fffffff290 */ /* 0x000fe4000fffe0ff */
[----:B------:R-:W2:Y:S01]  /*61e0*/  @P2 LDC.64 R6, c[0x0][0x888] ;  /* 0x00022200ff062b82 */ /* 0x000ea20000000a00 */
[----:B------:R-:W-:Y:S04]  /*61f0*/  @P2 IMAD R0, R234, UR36, RZ ;  /* 0x00000024ea002c24 */ /* 0x000fe8000f8e02ff */
[----:B--2---:R-:W-:Y:S04]  /*6200*/  @P2 IMAD.WIDE R6, R0, 0x4, R6 ;  /* 0x0000000400062825 */ /* 0x004fe800078e0206 */
[----:B------:R-:W-:Y:S01]  /*6210*/  HFMA2 R0, -RZ, RZ, 0, 5.9604644775390625e-08 ;  /* 0x00000001ff007431 */ /* 0x000fe200000001ff */
[----:B-1---5:R1:W5:Y:S04]  /*6220*/  @P2 LDG.E R123, desc[UR6][R6.64] ;  /* 0x00000006067b2981 */ /* 0x022368000c1e1900 */
[----:B------:R-:W-:Y:S01]  /*6230*/  @!P2 PRMT R231, R0, 0x7610, R231 ;  /* 0x0000761000e7a816 */ /* 0x000fe200000000e7 */
[----:B-1----:R-:W2:Y:S06]  /*6240*/  @!P2 LDC R123, c[0x0][0x880] ;  /* 0x00022000ff7bab82 */ /* 0x002eac0000000800 */
.L_x_106:
[----:B------:R-:W-:Y:S05]  /*6250*/  @!P4 BRA `(.L_x_107) ;  /* 0x000000000028c947 */ /* 0x000fea0003800000 */
[----:B------:R-:W1:Y:S01]  /*6260*/  LDC.64 R6, c[0x0][0x8a8] ;  /* 0x00022a00ff067b82 */ /* 0x000e620000000a00 */
[----:B------:R-:W3:Y:S01]  /*6270*/  LDCU.64 UR6, c[0x0][0x358] ;  /* 0x00006b00ff0677ac */ /* 0x000ee20008000a00 */
[----:B-1----:R-:W-:Y:S04]  /*6280*/  ISETP.NE.U32.AND P2, PT, R6, RZ, PT ;  /* 0x000000ff0600720c */ /* 0x002fe80003f45070 */
[----:B------:R-:W-:Y:S11]  /*6290*/  ISETP.NE.AND.EX P2, PT, R7, RZ, PT, P2 ;  /* 0x000000ff0700720c */ /* 0x000ff60003f45320 */
[----:B------:R-:W-:Y:S02]  /*62a0*/  @!UPT UIADD3 URZ, UPT, UPT, URZ, URZ, URZ ;  /* 0x000000fffffff290 */ /* 0x000fe4000fffe0ff */
[----:B------:R-:W1:Y:S01]  /*62b0*/  @P2 LDC.64 R6, c[0x0][0x8a8] ;  /* 0x00022a00ff062b82 */ /* 0x000e620000000a00 */
[----:B------:R-:W-:Y:S04]  /*62c0*/  @P2 IMAD R3, R4, UR36, RZ ;  /* 0x0000002404032c24 */ /* 0x000fe8000f8e02ff */
[----:B-1----:R-:W-:Y:S05]  /*62d0*/  @P2 IMAD.WIDE R6, R3, 0x4, R6 ;  /* 0x0000000403062825 */ /* 0x002fea00078e0206 */
[----:B---3-5:R1:W5:Y:S02]  /*62e0*/  @P2 LDG.E R121, desc[UR6][R6.64] ;  /* 0x0000000606792981 */ /* 0x028364000c1e1900 */
[----:B-1----:R-:W3:Y:S02]  /*62f0*/  @!P2 LDC R121, c[0x0][0x8a0] ;  /* 0x00022800ff79ab82 */ /* 0x002ee40000000800 */
.L_x_107:
[----:B--2--5:R-:W-:Y:S01]  /*6300*/  @P0 FSETP.NEU.AND P4, PT, R123, RZ, PT ;  /* 0x000000ff7b00020b */ /* 0x024fe20003f8d000 */
[----:B------:R-:W-:Y:S01]  /*6310*/  IMAD.U32 R0, RZ, RZ, UR4 ;  /* 0x00000004ff007e24 */ /* 0x000fe2000f8e00ff */
[----:B------:R-:W-:Y:S01]  /*6320*/  @P0 LOP3.LUT P2, RZ, R231, 0xff, RZ, 0xc0, !PT ;  /* 0x000000ffe7ff0812 */ /* 0x000fe2000784c0ff */
[----:B------:R-:W-:Y:S01]  /*6330*/  BSSY B1, `(.L_x_108) ;  /* 0x0000055000017945 */ /* 0x000fe20003800000 */
[----:B------:R-:W-:Y:S02]  /*6340*/  @P0 SEL R3, RZ, 0xffffffff, P4 ;  /* 0xffffffffff030807 */ /* 0x000fe40002000000 */
[----:B------:R-:W-:Y:S02]  /*6350*/  CS2R R18, SRZ ;  /* 0x0000000000127805 */ /* 0x000fe4000001ff00 */
[----:B------:R-:W-:Y:S02]  /*6360*/  LEA R22, R120, UR44, 0x3 ;  /* 0x0000002c78167c11 */ /* 0x000fe4000f8e18ff */
[----:B------:R-:W-:Y:S02]  /*6370*/  CS2R R16, SRZ ;  /* 0x0000000000107805 */ /* 0x000fe4000001ff00 */
[----:B------:R-:W-:Y:S02]  /*6380*/  @P1 SEL R3, R0, R3, !P2 ;  /* 0x0000000300031207 */ /* 0x000fe40005000000 */
[----:B------:R-:W-:Y:S02]  /*6390*/  CS2R R126, SRZ ;  /* 0x00000000007e7805 */ /* 0x000fe4000001ff00 */
[----:B------:R-:W-:Y:S02]  /*63a0*/  SHF.L.U32 R9, R239, 0x1f, RZ ;  /* 0x0000001fef097819 */ /* 0x000fe400000006ff */
[----:B------:R-:W-:Y:S02]  /*63b0*/  CS2R R124, SRZ ;  /* 0x00000000007c7805 */ /* 0x000fe4000001ff00 */
[----:B------:R-:W-:Y:S02]  /*63c0*/  @P0 LOP3.LUT R3, R3, 0x1, RZ, 0xc0, !PT ;  /* 0x0000000103030812 */ /* 0x000fe400078ec0ff */
[----:B------:R-:W-:Y:S02]  /*63d0*/  CS2R R130, SRZ ;  /* 0x0000000000827805 */ /* 0x000fe4000001ff00 */
[----:B------:R-:W-:Y:S02]  /*63e0*/  PLOP3.LUT P5, PT, PT, PT, PT, 0x8, 0x80 ;  /* 0x000000000080781c */ /* 0x000fe40003fae170 */
[----:B------:R-:W-:Y:S02]  /*63f0*/  CS2R R128, SRZ ;  /* 0x0000000000807805 */ /* 0x000fe4000001ff00 */
[----:B------:R-:W-:Y:S02]  /*6400*/  ISETP.NE.U32.OR P1, PT, R3, 0x1, !P0 ;  /* 0x000000010300780c */ /* 0x000fe40004725470 */
[----:B------:R-:W-:Y:S02]  /*6410*/  CS2R R134, SRZ ;  /* 0x0000000000867805 */ /* 0x000fe4000001ff00 */
[----:B------:R-:W-:Y:S02]  /*6420*/  CS2R R132, SRZ ;  /* 0x0000000000847805 */ /* 0x000fe4000001ff00 */
[----:B------:R-:W-:Y:S02]  /*6430*/  CS2R R166, SRZ ;  /* 0x0000000000a67805 */ /* 0x000fe4000001ff00 */
[----:B------:R-:W-:Y:S02]  /*6440*/  CS2R R164, SRZ ;  /* 0x0000000000a47805 */ /* 0x000fe4000001ff00 */
[----:B------:R-:W-:Y:S02]  /*6450*/  CS2R R150, SRZ ;  /* 0x0000000000967805 */ /* 0x000fe4000001ff00 */
[----:B------:R-:W-:Y:S02]  /*6460*/  CS2R R148, SRZ ;  /* 0x0000000000947805 */ /* 0x000fe4000001ff00 */
[----:B------:R-:W-:Y:S02]  /*6470*/  CS2R R142, SRZ ;  /* 0x00000000008e7805 */ /* 0x000fe4000001ff00 */
[----:B------:R-:W-:Y:S02]  /*6480*/  CS2R R140, SRZ ;  /* 0x00000000008c7805 */ /* 0x000fe4000001ff00 */
[----:B------:R-:W-:Y:S04]  /*6490*/  @P1 SHF.L.U32 R4, R237, 0x1f, RZ ;  /* 0x0000001fed041819 */ /* 0x000fe800000006ff */
[----:B------:R-:W1:Y:S01]  /*64a0*/  @P1 SYNCS.PHASECHK.TRANS64.TRYWAIT P0, [UR44+0x150], R4 ;  /* 0x00015004ff0015a7 */ /* 0x000e62000800112c */
[----:B------:R2:W4:Y:S01]  /*64b0*/  SYNCS.PHASECHK.TRANS64.TRYWAIT P4, [R22+URZ+0x190], R9 ;  /* 0x00019009160075a7 */ /* 0x00052200080811ff */
[----:B-1----:R-:W-:Y:S01]  /*64c0*/  @P1 PLOP3.LUT P5, PT, P0, PT, PT, 0x8, 0x80 ;  /* 0x000000000080181c */ /* 0x002fe200007ae170 */
[----:B------:R-:W-:Y:S01]  /*64d0*/  @!UPT UIADD3 URZ, UPT, UPT, URZ, URZ, URZ ;  /* 0x000000fffffff290 */ /* 0x000fe2000fffe0ff */
[----:B--2-4-:R-:W-:Y:S11]  /*64e0*/  @!P1 BRA `(.L_x_109) ;  /* 0x0000000000e49947 */ /* 0x014ff60003800000 */
[----:B------:R-:W-:Y:S01]  /*64f0*/  ISETP.NE.U32.AND P0, PT, RZ, UR50, PT ;  /* 0x00000032ff007c0c */ /* 0x000fe2000bf05070 */
[----:B------:R-:W-:Y:S01]  /*6500*/  BSSY B0, `(.L_x_110) ;  /* 0x0000026000007945 */ /* 0x000fe20003800000 */
[----:B------:R-:W-:Y:S02]  /*6510*/  FSETP.NEU.AND P2, PT, R123, RZ, PT ;  /* 0x000000ff7b00720b */ /* 0x000fe40003f4d000 */
[----:B------:R-:W-:Y:S02]  /*6520*/  CS2R R142, SRZ ;  /* 0x00000000008e7805 */ /* 0x000fe4000001ff00 */
[----:B------:R-:W-:Y:S02]  /*6530*/  ISETP.NE.AND.EX P0, PT, RZ, UR51, PT, P0 ;  /* 0x00000033ff007c0c */ /* 0x000fe4000bf05300 */
[----:B------:R-:W-:Y:S02]  /*6540*/  CS2R R140, SRZ ;  /* 0x00000000008c7805 */ /* 0x000fe4000001ff00 */
[----:B------:R-:W-:Y:S02]  /*6550*/  LOP3.LUT P1, RZ, R231, 0xff, RZ, 0xc0, !PT ;  /* 0x000000ffe7ff7812 */ /* 0x000fe4000782c0ff */
[----:B------:R-:W-:Y:S02]  /*6560*/  CS2R R150, SRZ ;  /* 0x0000000000967805 */ /* 0x000fe4000001ff00 */
[----:B------:R-:W-:Y:S02]  /*6570*/  SEL R0, RZ, 0xffffffff, P2 ;  /* 0xffffffffff007807 */ /* 0x000fe40001000000 */
[----:B------:R-:W-:Y:S02]  /*6580*/  CS2R R148, SRZ ;  /* 0x0000000000947805 */ /* 0x000fe4000001ff00 */
[----:B------:R-:W-:Y:S02]  /*6590*/  SEL R3, RZ, 0xffffffff, P0 ;  /* 0xffffffffff037807 */ /* 0x000fe40000000000 */
[----:B------:R-:W-:Y:S02]  /*65a0*/  CS2R R166, SRZ ;  /* 0x0000000000a67805 */ /* 0x000fe4000001ff00 */
[----:B------:R-:W-:Y:S02]  /*65b0*/  CS2R R164, SRZ ;  /* 0x0000000000a47805 */ /* 0x000fe4000001ff00 */
[----:B------:R-:W-:Y:S02]  /*65c0*/  CS2R R134, SRZ ;  /* 0x0000000000867805 */ /* 0x000fe4000001ff00 */
[----:B------:R-:W-:Y:S02]  /*65d0*/  @P3 SEL R0, R3, R0, !P1 ;  /* 0x0000000003003207 */ /* 0x000fe40004800000 */
[----:B------:R-:W-:Y:S02]  /*65e0*/  CS2R R132, SRZ ;  /* 0x0000000000847805 */ /* 0x000fe4000001ff00 */
[----:B------:R-:W-:Y:S02]  /*65f0*/  CS2R R130, SRZ ;  /* 0x0000000000827805 */ /* 0x000fe4000001ff00 */
[----:B------:R-:W-:Y:S02]  /*6600*/  CS2R R128, SRZ ;  /* 0x0000000000807805 */ /* 0x000fe4000001ff00 */
[----:B------:R-:W-:Y:S02]  /*6610*/  LOP3.LUT R0, R0, 0x1, RZ, 0xc0, !PT ;  /* 0x0000000100007812 */ /* 0x000fe400078ec0ff */
[----:B------:R-:W-:Y:S02]  /*6620*/  CS2R R126, SRZ ;  /* 0x00000000007e7805 */ /* 0x000fe4000001ff00 */
[----:B------:R-:W-:Y:S02]  /*6630*/  CS2R R124, SRZ ;  /* 0x00000000007c7805 */ /* 0x000fe4000001ff00 */
[----:B------:R-:W-:Y:S02]  /*6640*/  CS2R R18, SRZ ;  /* 0x0000000000127805 */ /* 0x000fe4000001ff00 */
[----:B------:R-:W-:Y:S02]  /*6650*/  ISETP.NE.U32.AND P0, PT, R0, 0x1, PT ;  /* 0x000000010000780c */ /* 0x000fe40003f05070 */
[----:B------:R-:W-:Y:S11]  /*6660*/  CS2R R16, SRZ ;  /* 0x0000000000107805 */ /* 0x000ff6000001ff00 */
[----:B------:R-:W1:Y:S02]  /*6670*/  @P0 S2R R0, SR_TID.X ;  /* 0x0000000000000919 */ /* 0x000e640000002100 */
[C---:B-1----:R-:W-:Y:S02]  /*6680*/  @P0 IMAD.SHL.U32 R4, R0.reuse, 0x10, RZ ;  /* 0x0000001000040824 */ /* 0x042fe400078e00ff */
[C---:B------:R-:W-:Y:S02]  /*6690*/  @P0 IMAD.SHL.U32 R7, R0.reuse, 0x20, RZ ;  /* 0x0000002000070824 */ /* 0x040fe400078e00ff */
[----:B------:R-:W-:Y:S01]  /*66a0*/  @P0 IMAD.SHL.U32 R3, R0, 0x4, RZ ;  /* 0x0000000400030824 */ /* 0x000fe200078e00ff */
[----:B------:R-:W-:Y:S02]  /*66b0*/  @P0 LOP3.LUT R4, R4, 0x600, RZ, 0xc0, !PT ;  /* 0x0000060004040812 */ /* 0x000fe400078ec0ff */
[----:B------:R-:W-:Y:S02]  /*66c0*/  @P0 LOP3.LUT R5, R7, 0x80, RZ, 0xc0, !PT ;  /* 0x0000008007050812 */ /* 0x000fe400078ec0ff */
[--C-:B------:R-:W-:Y:S02]  /*66d0*/  @P0 LOP3.LUT R4, R4, 0x60, R7.reuse, 0xf8, !PT ;  /* 0x0000006004040812 */ /* 0x100fe400078ef807 */
[----:B------:R-:W-:Y:S02]  /*66e0*/  @P0 LOP3.LUT R0, R5, 0x10, R0, 0xf8, !PT ;  /* 0x0000001005000812 */ /* 0x000fe400078ef800 */
[----:B------:R-:W-:Y:S02]  /*66f0*/  @P0 LOP3.LUT R4, R4, 0x100, R7, 0xf8, !PT ;  /* 0x0000010004040812 */ /* 0x000fe400078ef807 */
[----:B------:R-:W-:Y:S04]  /*6700*/  @P0 LOP3.LUT R3, R0, 0x10, R3, 0x78, !PT ;  /* 0x0000001000030812 */ /* 0x000fe800078e7803 */
[----:B------:R-:W-:Y:S01]  /*6710*/  @P0 LOP3.LUT R4, R4, R3, RZ, 0xfc, !PT ;  /* 0x0000000304040212 */ /* 0x000fe200078efcff */
[----:B------:R-:W-:Y:S06]  /*6720*/  @!P5 BRA `(.L_x_111) ;  /* 0x00000000000cd947 */ /* 0x000fec0003800000 */
[----:B------:R-:W-:Y:S04]  /*6730*/  SHF.L.U32 R3, R237, 0x1f, RZ ;  /* 0x0000001fed037819 */ /* 0x000fe800000006ff */
[----:B------:R-:W1:Y:S02]  /*6740*/  SYNCS.PHASECHK.TRANS64.TRYWAIT P1, [UR44+0x150], R3 ;  /* 0x00015003ff0075a7 */ /* 0x000e64000802112c */
[----:B-1----:R-:W-:Y:S05]  /*6750*/  @!P1 BRA `(.L_x_112) ;  /* 0x0000003c00049947 */ /* 0x002fea0003800000 */
.L_x_111:
[----:B------:R-:W-:Y:S05]  /*6760*/  BSYNC B0 ;  /* 0x0000000000007941 */ /* 0x000fea0003800000 */
.L_x_110:
[----:B------:R2:W4:Y:S01]  /*6770*/  @P0 LDS.128 R140, [R4+UR44+0x300] ;  /* 0x0003002c048c0984 */ /* 0x0005220008000c00 */
[----:B------:R-:W-:Y:S01]  /*6780*/  UIADD3 UR4, UPT, UPT, UR44, 0x158, URZ ;  /* 0x000001582c047890 */ /* 0x000fe2000fffe0ff */
[----:B------:R-:W-:Y:S02]  /*6790*/  LOP3.LUT R237, R237, 0x1, RZ, 0x3c, !PT ;  /* 0x00000001eded7812 */ /* 0x000fe400078e3cff */
[----:B------:R2:W1:Y:S01]  /*67a0*/  @P0 LDS.128 R148, [R4+UR44+0xb00] ;  /* 0x000b002c04940984 */ /* 0x0004620008000c00 */
[----:B------:R-:W-:Y:S03]  /*67b0*/  UPRMT UR4, UR59, 0x654, UR4 ;  /* 0x000006543b047896 */ /* 0x000fe60008000004 */
[----:B------:R2:W1:Y:S04]  /*67c0*/  @P0 LDS.128 R164, [R4+UR44+0x1300] ;  /* 0x0013002c04a40984 */ /* 0x0004680008000c00 */
[----:B------:R2:W1:Y:S04]  /*67d0*/  @P0 LDS.128 R132, [R4+UR44+0x1b00] ;  /* 0x001b002c04840984 */ /* 0x0004680008000c00 */
[----:B------:R2:W1:Y:S04]  /*67e0*/  @P0 LDS.128 R128, [R4+UR44+0x2300] ;  /* 0x0023002c04800984 */ /* 0x0004680008000c00 */
[----:B------:R2:W1:Y:S04]  /*67f0*/  @P0 LDS.128 R124, [R4+UR44+0x2b00] ;  /* 0x002b002c047c0984 */ /* 0x0004680008000c00 */
[----:B------:R2:W1:Y:S01]  /*6800*/  @P0 LDS.128 R16, [R4+UR44+0x3300] ;  /* 0x0033002c04100984 */ /* 0x0004620008000c00 */
[----:B------:R-:W-:Y:S01]  /*6810*/  @!PT LDS RZ, [RZ] ;  /* 0x00000000fffff984 */ /* 0x000fe20000000800 */
[----:B------:R-:W-:Y:S01]  /*6820*/  @!PT LDS RZ, [RZ] ;  /* 0x00000000fffff984 */ /* 0x000fe20000000800 */
[----:B------:R-:W-:Y:S01]  /*6830*/  @!PT LDS RZ, [RZ] ;  /* 0x00000000fffff984 */ /* 0x000fe20000000800 */
[----:B------:R-:W-:Y:S01]  /*6840*/  @!PT LDS RZ, [RZ] ;  /* 0x00000000fffff984 */ /* 0x000fe20000000800 */
[----:B------:R5:W-:Y:S06]  /*6850*/  MEMBAR.ALL.CTA ;  /* 0x0000000000007992 */ /* 0x000bec0000008000 */
[----:B-----5:R-:W5:Y:S02]  /*6860*/  FENCE.VIEW.ASYNC.S ;  /* 0x00000000000073c6 */ /* 0x020f640000000000 */
[----:B-----5:R-:W-:Y:S01]  /*6870*/  SYNCS.ARRIVE.TRANS64.RED.A1T0 RZ, [UR4], RZ ;  /* 0x000000ffffff79a7 */ /* 0x020fe20008100404 */
.L_x_109:
[----:B------:R-:W-:Y:S05]  /*6880*/  BSYNC B1 ;  /* 0x0000000000017941 */ /* 0x000fea0003800000 */
.L_x_108:
[----:B-1----:R-:W-:Y:S04]  /*6890*/  LEA.HI R0, R120, R120, RZ, 0x1 ;  /* 0x0000007878007211 */ /* 0x002fe800078f08ff */
[----:B------:R-:W-:Y:S02]  /*68a0*/  SHF.R.U32.HI R7, RZ, 0x1, R0 ;  /* 0x00000001ff077819 */ /* 0x000fe40000011600 */
[----:B------:R-:W-:Y:S03]  /*68b0*/  LOP3.LUT R5, R0, 0xffe, RZ, 0xc0, !PT ;  /* 0x00000ffe00057812 */ /* 0x000fe600078ec0ff */
[----:B------:R-:W-:Y:S02]  /*68c0*/  IMAD R3, R7, 0xe0, R2 ;  /* 0x000000e007037824 */ /* 0x000fe400078e0202 */
[----:B------:R-:W-:Y:S04]  /*68d0*/  IMAD.IADD R0, R120, 0x1, -R5 ;  /* 0x0000000178007824 */ /* 0x000fe800078e0a05 */
[----:B------:R-:W-:Y:S05]  /*68e0*/  IMAD R122, R0, 0x100000, R3 ;  /* 0x00100000007a7824 */ /* 0x000fea00078e0203 */
[----:B------:R-:W-:Y:S04]  /*68f0*/  SHF.R.U32.HI R11, RZ, 0x15, R122 ;  /* 0x00000015ff0b7819 */ /* 0x000fe8000001167a */
[----:B------:R-:W-:Y:S01]  /*6900*/  LOP3.LUT P0, RZ, R11, 0x3, R236, 0x48, !PT ;  /* 0x000000030bff7812 */ /* 0x000fe200078048ec */
[----:B------:R-:W-:Y:S01]  /*6910*/  @!UPT UIADD3 URZ, UPT, UPT, URZ, URZ, URZ ;  /* 0x000000fffffff290 */ /* 0x000fe2000fffe0ff */
[----:B------:R-:W-:Y:S11]  /*6920*/  @P4 BRA `(.L_x_113) ;  /* 0x0000000000084947 */ /* 0x000ff60003800000 */
[----:B------:R-:W1:Y:S02]  /*6930*/  SYNCS.PHASECHK.TRANS64.TRYWAIT P1, [R22+URZ+0x190], R9 ;  /* 0x00019009160075a7 */ /* 0x000e6400080211ff */
[----:B-1----:R-:W-:Y:S05]  /*6940*/  @!P1 BRA `(.L_x_114) ;  /* 0x0000003800a09947 */ /* 0x002fea0003800000 */
.L_x_113:
[----:B------:R-:W-:Y:S05]  /*6950*/  @!P0 BRA `(.L_x_115) ;  /* 0x0000000000408947 */ /* 0x000fea0003800000 */
[----:B------:R-:W1:Y:S01]  /*6960*/  LDCU.64 UR8, c[0x4][0x70] ;  /* 0x01000e00ff0877ac */ /* 0x000e620008000a00 */
[----:B------:R-:W-:Y:S01]  /*6970*/  MOV R15, 0x0 ;  /* 0x00000000000f7802 */ /* 0x000fe20000000f00 */
[----:B------:R-:W-:Y:S02]  /*6980*/  HFMA2 R12, -RZ, RZ, 0, 5.9604644775390625e-08 ;  /* 0x00000001ff0c7431 */ /* 0x000fe400000001ff */
[----:B------:R-:W-:Y:S02]  /*6990*/  IMAD.MOV.U32 R8, RZ, RZ, 0x192 ;  /* 0x00000192ff087424 */ /* 0x000fe400078e00ff */
[----:B------:R-:W-:Y:S01]  /*69a0*/  IMAD.MOV.U32 R13, RZ, RZ, RZ ;  /* 0x000000ffff0d7224 */ /* 0x000fe200078e00ff */
[----:B------:R-:W5:Y:S01]  /*69b0*/  LDCU.64 UR6, c[0x4][0x78] ;  /* 0x01000f00ff0677ac */ /* 0x000f620008000a00 */
[----:B------:R-:W3:Y:S01]  /*69c0*/  LDC.64 R14, c[0x4][R15] ;  /* 0x010000000f0e7b82 */ /* 0x000ee20000000a00 */
[----:B------:R-:W4:Y:S01]  /*69d0*/  LDCU.64 UR4, c[0x4][0x10] ;  /* 0x01000200ff0477ac */ /* 0x000f220008000a00 */
[----:B-1----:R-:W-:Y:S01]  /*69e0*/  MOV R5, UR9 ;  /* 0x0000000900057c02 */ /* 0x002fe20008000f00 */
[----:B--2---:R-:W-:Y:S01]  /*69f0*/  IMAD.U32 R4, RZ, RZ, UR8 ;  /* 0x00000008ff047e24 */ /* 0x004fe2000f8e00ff */
[----:B-----5:R-:W-:Y:S01]  /*6a00*/  MOV R7, UR7 ;  /* 0x0000000700077c02 */ /* 0x020fe20008000f00 */
[----:B------:R-:W-:Y:S01]  /*6a10*/  IMAD.U32 R6, RZ, RZ, UR6 ;  /* 0x00000006ff067e24 */ /* 0x000fe2000f8e00ff */
[----:B----4-:R-:W-:Y:S01]  /*6a20*/  MOV R11, UR5 ;  /* 0x00000005000b7c02 */ /* 0x010fe20008000f00 */
[----:B------:R-:W-:Y:S02]  /*6a30*/  IMAD.U32 R10, RZ, RZ, UR4 ;  /* 0x00000004ff0a7e24 */ /* 0x000fe4000f8e00ff */
[----:B------:R-:W-:Y:S07]  /*6a40*/  LEPC R20, `(.L_x_115) ;  /* 0x000000001014794e */ /* 0x000fee0000000000 */
[----:B---3--:R-:W-:Y:S05]  /*6a50*/  CALL.ABS.NOINC R14 ;  /* 0x000000000e007343 */ /* 0x008fea0003c00000 */
.L_x_115:
[----:B------:R-:W-:Y:S05]  /*6a60*/  WARPSYNC.ALL ;  /* 0x0000000000007948 */ /* 0x000fea0003800000 */
[C---:B------:R-:W-:Y:S01]  /*6a70*/  R2UR UR4, R122.reuse ;  /* 0x000000007a0472ca */ /* 0x040fe200000e0000 */
[----:B------:R-:W-:Y:S05]  /*6a80*/  VIADD R3, R122, 0x20 ;  /* 0x000000207a037836 */ /* 0x000fea0000000000 */
[----:B------:R-:W-:Y:S04]  /*6a90*/  SHF.R.U32.HI R3, RZ, 0x15, R3 ;  /* 0x00000015ff037819 */ /* 0x000fe80000011603 */
[----:B------:R-:W-:Y:S03]  /*6aa0*/  LOP3.LUT P0, RZ, R3, 0x3, R236, 0x48, !PT ;  /* 0x0000000303ff7812 */ /* 0x000fe600078048ec */
[----:B------:R-:W1:Y:S01]  /*6ab0*/  LDTM.16dp32bit_t0_t15.x16 R104, tmem[UR4] ;  /* 0x00000004006879ee */ /* 0x000e620008a00000 */
[----:B------:R-:W1:Y:S09]  /*6ac0*/  LDTM.16dp32bit_t16_t31.x16 R104, tmem[UR4+0x10] ;  /* 0x00001004006879ee */ /* 0x000e720008a20000 */
[----:B-1----:R-:W-:Y:S05]  /*6ad0*/  @!P0 BRA `(.L_x_116) ;  /* 0x0000000000408947 */ /* 0x002fea0003800000 */
        /* <DEDUP_REMOVED lines=16> */
.L_x_116:
[----:B------:R-:W-:Y:S05]  /*6be0*/  WARPSYNC.ALL ;  /* 0x0000000000007948 */ /* 0x000fea0003800000 */
[C---:B------:R-:W-:Y:S01]  /*6bf0*/  R2UR UR4, R122.reuse ;  /* 0x000000007a0472ca */ /* 0x040fe200000e0000 */
[----:B------:R-:W-:Y:S05]  /*6c00*/  VIADD R3, R122, 0x40 ;  /* 0x000000407a037836 */ /* 0x000fea0000000000 */
[----:B------:R-:W-:Y:S04]  /*6c10*/  SHF.R.U32.HI R3, RZ, 0x15, R3 ;  /* 0x00000015ff037819 */ /* 0x000fe80000011603 */
[----:B------:R-:W-:Y:S03]  /*6c20*/  LOP3.LUT P0, RZ, R3, 0x3, R236, 0x48, !PT ;  /* 0x0000000303ff7812 */ /* 0x000fe600078048ec */
[----:B------:R-:W1:Y:S01]  /*6c30*/  LDTM.16dp32bit_t0_t15.x16 R88, tmem[UR4+0x20] ;  /* 0x00002004005879ee */ /* 0x000e620008a00000 */
        /* <DEDUP_REMOVED lines=18> */
.L_x_117:
        /* <DEDUP_REMOVED lines=24> */
.L_x_118:
        /* <DEDUP_REMOVED lines=24> */
.L_x_119:
        /* <DEDUP_REMOVED lines=24> */
.L_x_120:
        /* <DEDUP_REMOVED lines=24> */
.L_x_121:
[----:B------:R-:W1:Y:S01]  /*7360*/  S2R R240, SR_TID.X ;  /* 0x0000000000f07919 */ /* 0x000e620000002100 */
[----:B------:R-:W-:Y:S05]  /*7370*/  WARPSYNC.ALL ;  /* 0x0000000000007948 */ /* 0x000fea0003800000 */
[----:B-1----:R-:W-:Y:S02]  /*7380*/  LOP3.LUT P0, RZ, R240, 0x60, RZ, 0xc0, !PT ;  /* 0x00000060f0ff7812 */ /* 0x002fe4000780c0ff */
[----:B------:R-:W-:Y:S01]  /*7390*/  R2UR UR4, R122 ;  /* 0x000000007a0472ca */ /* 0x000fe200000e0000 */
[C---:B---3--:R-:W-:Y:S01]  /*73a0*/  FMUL R0, R121.reuse, R92 ;  /* 0x0000005c79007220 */ /* 0x048fe20000400000 */
[-C--:B------:R-:W-:Y:S01]  /*73b0*/  F2FP.F16.E4M3.UNPACK_B R215, R16.reuse ;  /* 0x00000010ffd7723e */ /* 0x080fe200020006ff */
[C---:B------:R-:W-:Y:S01]  /*73c0*/  FMUL R3, R121.reuse, R93 ;  /* 0x0000005d79037220 */ /* 0x040fe20000400000 */
[----:B------:R-:W-:Y:S01]  /*73d0*/  F2FP.F16.E4M3.UNPACK_B R217, R16.H1 ;  /* 0x00000010ffd9723e */ /* 0x000fe200030006ff */
[C---:B------:R-:W-:Y:S01]  /*73e0*/  FMUL R104, R121.reuse, R104 ;  /* 0x0000006879687220 */ /* 0x040fe20000400000 */
[----:B------:R-:W-:Y:S01]  /*73f0*/  F2FP.F16.E4M3.UNPACK_B R219, R17 ;  /* 0x00000011ffdb723e */ /* 0x000fe200020006ff */
[C---:B------:R-:W-:Y:S01]  /*7400*/  FMUL R105, R121.reuse, R105 ;  /* 0x0000006979697220 */ /* 0x040fe20000400000 */
[----:B------:R-:W-:Y:S01]  /*7410*/  F2FP.F16.E4M3.UNPACK_B R221, R17.H1 ;  /* 0x00000011ffdd723e */ /* 0x000fe200030006ff */
[C---:B------:R-:W-:Y:S01]  /*7420*/  FMUL R23, R121.reuse, R97 ;  /* 0x0000006179177220 */ /* 0x040fe20000400000 */
[----:B------:R-:W-:Y:S01]  /*7430*/  F2FP.F16.E4M3.UNPACK_B R223, R18 ;  /* 0x00000012ffdf723e */ /* 0x000fe200020006ff */
[C---:B------:R-:W-:Y:S01]  /*7440*/  FMUL R108, R121.reuse, R108 ;  /* 0x0000006c796c7220 */ /* 0x040fe20000400000 */
[----:B------:R-:W-:Y:S01]  /*7450*/  F2FP.F16.E4M3.UNPACK_B R225, R18.H1 ;  /* 0x00000012ffe1723e */ /* 0x000fe200030006ff */
[C---:B------:R-:W-:Y:S01]  /*7460*/  FMUL R109, R121.reuse, R109 ;  /* 0x0000006d796d7220 */ /* 0x040fe20000400000 */
[-C--:B------:R-:W-:Y:S01]  /*7470*/  F2FP.F16.E4M3.UNPACK_B R227, R19.reuse ;  /* 0x00000013ffe3723e */ /* 0x080fe200020006ff */
[C---:B------:R-:W-:Y:S01]  /*7480*/  FMUL R112, R121.reuse, R112 ;  /* 0x0000007079707220 */ /* 0x040fe20000400000 */
[----:B------:R-:W-:Y:S01]  /*7490*/  F2FP.F16.E4M3.UNPACK_B R229, R19.H1 ;  /* 0x00000013ffe5723e */ /* 0x000fe200030006ff */
[C---:B------:R-:W-:Y:S01]  /*74a0*/  FMUL R113, R121.reuse, R113 ;  /* 0x0000007179717220 */ /* 0x040fe20000400000 */
[-C--:B----4-:R-:W-:Y:S01]  /*74b0*/  F2FP.F16.E4M3.UNPACK_B R156, R140.reuse ;  /* 0x0000008cff9c723e */ /* 0x090fe200020006ff */
[----:B--2---:R-:W-:Y:S01]  /*74c0*/  LDTM.16dp32bit_t0_t15.x16 R4, tmem[UR4+0xc0] ;  /* 0x0000c004000479ee */ /* 0x004fe20008a00000 */
[----:B------:R-:W1:Y:S01]  /*74d0*/  LDTM.16dp32bit_t16_t31.x16 R4, tmem[UR4+0xd0] ;  /* 0x0000d004000479ee */ /* 0x000e620008a20000 */
[----:B------:R-:W-:Y:S01]  /*74e0*/  F2FP.F16.E4M3.UNPACK_B R154, R140.H1 ;  /* 0x0000008cff9a723e */ /* 0x000fe200030006ff */
[----:B------:R-:W-:Y:S01]  /*74f0*/  NOP ;  /* 0x0000000000007918 */ /* 0x000fe20000000000 */
[-C--:B------:R-:W-:Y:S01]  /*7500*/  F2FP.F16.E4M3.UNPACK_B R152, R141.reuse ;  /* 0x0000008dff98723e */ /* 0x080fe200020006ff */
[C---:B------:R-:W-:Y:S01]  /*7510*/  FMUL R116, R121.reuse, R116 ;  /* 0x0000007479747220 */ /* 0x040fe20000400000 */
[----:B------:R-:W-:Y:S01]  /*7520*/  R2UR UR5, R22 ;  /* 0x00000000160572ca */ /* 0x000fe200000e0000 */
[C---:B------:R-:W-:Y:S01]  /*7530*/  FMUL R22, R121.reuse, R96 ;  /* 0x0000006079167220 */ /* 0x040fe20000400000 */
[----:B------:R-:W-:Y:S01]  /*7540*/  F2FP.F16.E4M3.UNPACK_B R146, R141.H1 ;  /* 0x0000008dff92723e */ /* 0x000fe200030006ff */
[----:B------:R-:W-:Y:S01]  /*7550*/  HADD2.F32 R216, -RZ, R215.H1_H1 ;  /* 0x300000d7ffd87230 */ /* 0x000fe20000004100 */
[----:B------:R-:W-:Y:S01]  /*7560*/  F2FP.F16.E4M3.UNPACK_B R144, R142 ;  /* 0x0000008eff90723e */ /* 0x000fe200020006ff */
[----:B------:R-:W-:Y:S01]  /*7570*/  HADD2.F32 R218, -RZ, R217.H1_H1 ;  /* 0x300000d9ffda7230 */ /* 0x000fe20000004100 */
[-C--:B------:R-:W-:Y:S01]  /*7580*/  F2FP.F16.E4M3.UNPACK_B R199, R124.reuse ;  /* 0x0000007cffc7723e */ /* 0x080fe200020006ff */
[----:B------:R-:W-:Y:S01]  /*7590*/  HADD2.F32 R220, -RZ, R219.H1_H1 ;  /* 0x300000dbffdc7230 */ /* 0x000fe20000004100 */
[----:B------:R-:W-:Y:S01]  /*75a0*/  F2FP.F16.E4M3.UNPACK_B R201, R124.H1 ;  /* 0x0000007cffc9723e */ /* 0x000fe200030006ff */
[----:B------:R-:W-:Y:S01]  /*75b0*/  HADD2.F32 R124, -RZ, R152.H1_H1 ;  /* 0x30000098ff7c7230 */ /* 0x000fe20000004100 */
[----:B------:R-:W-:Y:S01]  /*75c0*/  F2FP.F16.E4M3.UNPACK_B R142, R142.H1 ;  /* 0x0000008eff8e723e */ /* 0x000fe200030006ff */
[----:B------:R-:W-:Y:S01]  /*75d0*/  HADD2.F32 R200, -RZ, R199.H1_H1 ;  /* 0x300000c7ffc87230 */ /* 0x000fe20000004100 */
[----:B------:R-:W-:Y:S01]  /*75e0*/  F2FP.F16.E4M3.UNPACK_B R207, R126 ;  /* 0x0000007effcf723e */ /* 0x000fe200020006ff */
[----:B------:R-:W-:Y:S01]  /*75f0*/  HADD2.F32 R202, -RZ, R201.H1_H1 ;  /* 0x300000c9ffca7230 */ /* 0x000fe20000004100 */
[----:B------:R-:W-:Y:S01]  /*7600*/  UIADD3 UR4, UPT, UPT, UR5, 0x1b0, URZ ;  /* 0x000001b005047890 */ /* 0x000fe2000fffe0ff */
[C---:B------:R-:W-:Y:S01]  /*7610*/  FMUL R117, R121.reuse, R117 ;  /* 0x0000007579757220 */ /* 0x040fe20000400000 */
[C---:B------:R-:W-:Y:S01]  /*7620*/  FMUL R88, R121.reuse, R88 ;  /* 0x0000005879587220 */ /* 0x040fe20000400000 */
[----:B------:R-:W-:Y:S01]  /*7630*/  F2FP.F16.E4M3.UNPACK_B R209, R126.H1 ;  /* 0x0000007effd1723e */ /* 0x000fe200030006ff */
[----:B------:R-:W-:Y:S01]  /*7640*/  HADD2.F32 R126, -RZ, R146.H1_H1 ;  /* 0x30000092ff7e7230 */ /* 0x000fe20000004100 */
[----:B------:R-:W-:Y:S01]  /*7650*/  UPRMT UR4, UR59, 0x654, UR4 ;  /* 0x000006543b047896 */ /* 0x000fe20008000004 */
[C---:B------:R-:W-:Y:S01]  /*7660*/  FMUL R89, R121.reuse, R89 ;  /* 0x0000005979597220 */ /* 0x040fe20000400000 */
[C---:B------:R-:W-:Y:S01]  /*7670*/  FMUL R72, R121.reuse, R72 ;  /* 0x0000004879487220 */ /* 0x040fe20000400000 */
[----:B------:R-:W-:Y:S01]  /*7680*/  F2FP.F16.E4M3.UNPACK_B R140, R143 ;  /* 0x0000008fff8c723e */ /* 0x000fe200020006ff */
[----:B------:R-:W-:Y:S02]  /*7690*/  HADD2.F32 R208, -RZ, R207.H1_H1 ;  /* 0x300000cfffd07230 */ /* 0x000fe40000004100 */
[C---:B------:R-:W-:Y:S01]  /*76a0*/  FMUL R73, R121.reuse, R73 ;  /* 0x0000004979497220 */ /* 0x040fe20000400000 */
[C---:B------:R-:W-:Y:S01]  /*76b0*/  FMUL R76, R121.reuse, R76 ;  /* 0x0000004c794c7220 */ /* 0x040fe20000400000 */
[----:B------:R-:W-:Y:S01]  /*76c0*/  F2FP.F16.E4M3.UNPACK_B R203, R125 ;  /* 0x0000007dffcb723e */ /* 0x000fe200020006ff */
[----:B------:R-:W-:Y:S01]  /*76d0*/  HADD2.F32 R210, -RZ, R209.H1_H1 ;  /* 0x300000d1ffd27230 */ /* 0x000fe20000004100 */
[----:B-1----:R-:W-:Y:S01]  /*76e0*/  SYNCS.ARRIVE.TRANS64.RED.A1T0 RZ, [UR4], RZ ;  /* 0x000000ffffff79a7 */ /* 0x002fe20008100404 */
[C---:B------:R-:W-:Y:S01]  /*76f0*/  FMUL R77, R121.reuse, R77 ;  /* 0x0000004d794d7220 */ /* 0x040fe20000400000 */
[C---:B------:R-:W-:Y:S01]  /*7700*/  FMUL R80, R121.reuse, R80 ;  /* 0x0000005079507220 */ /* 0x040fe20000400000 */
[----:B------:R-:W-:Y:S01]  /*7710*/  F2FP.F16.E4M3.UNPACK_B R205, R125.H1 ;  /* 0x0000007dffcd723e */ /* 0x000fe200030006ff */
[--C-:B------:R-:W-:Y:S02]  /*7720*/  HADD2.F32 R125, -RZ, R144.reuse.H0_H0 ;  /* 0x20000090ff7d7230 */ /* 0x100fe40000004100 */
[C---:B------:R-:W-:Y:S01]  /*7730*/  FMUL R81, R121.reuse, R81 ;  /* 0x0000005179517220 */ /* 0x040fe20000400000 */
[C---:B------:R-:W-:Y:S01]  /*7740*/  FMUL R84, R121.reuse, R84 ;  /* 0x0000005479547220 */ /* 0x040fe20000400000 */
[----:B------:R-:W-:Y:S01]  /*7750*/  F2FP.F16.E4M3.UNPACK_B R183, R128 ;  /* 0x00000080ffb7723e */ /* 0x000fe200020006ff */
[----:B------:R-:W-:Y:S02]  /*7760*/  HADD2.F32 R204, -RZ, R203.H1_H1 ;  /* 0x300000cbffcc7230 */ /* 0x000fe40000004100 */
[C---:B------:R-:W-:Y:S01]  /*7770*/  FMUL R85, R121.reuse, R85 ;  /* 0x0000005579557220 */ /* 0x040fe20000400000 */
[C---:B------:R-:W-:Y:S01]  /*7780*/  FMUL R56, R121.reuse, R56 ;  /* 0x0000003879387220 */ /* 0x040fe20000400000 */
[----:B------:R-:W-:Y:S01]  /*7790*/  F2FP.F16.E4M3.UNPACK_B R185, R128.H1 ;  /* 0x00000080ffb9723e */ /* 0x000fe200030006ff */
[----:B------:R-:W-:Y:S02]  /*77a0*/  HADD2.F32 R128, -RZ, R144.H1_H1 ;  /* 0x30000090ff807230 */ /* 0x000fe40000004100 */
[C---:B------:R-:W-:Y:S01]  /*77b0*/  FMUL R57, R121.reuse, R57 ;  /* 0x0000003979397220 */ /* 0x040fe20000400000 */
[C---:B------:R-:W-:Y:S01]  /*77c0*/  FMUL R60, R121.reuse, R60 ;  /* 0x0000003c793c7220 */ /* 0x040fe20000400000 */
[----:B------:R-:W-:Y:S01]  /*77d0*/  F2FP.F16.E4M3.UNPACK_B R138, R143.H1 ;  /* 0x0000008fff8a723e */ /* 0x000fe200030006ff */
[----:B------:R-:W-:Y:S02]  /*77e0*/  HADD2.F32 R184, -RZ, R183.H1_H1 ;  /* 0x300000b7ffb87230 */ /* 0x000fe40000004100 */
[C---:B------:R-:W-:Y:S01]  /*77f0*/  FMUL R61, R121.reuse, R61 ;  /* 0x0000003d793d7220 */ /* 0x040fe20000400000 */
[C---:B------:R-:W-:Y:S01]  /*7800*/  FMUL R64, R121.reuse, R64 ;  /* 0x0000004079407220 */ /* 0x040fe20000400000 */
[----:B------:R-:W-:Y:S01]  /*7810*/  F2FP.F16.E4M3.UNPACK_B R211, R127 ;  /* 0x0000007fffd3723e */ /* 0x000fe200020006ff */
[----:B------:R-:W-:Y:S02]  /*7820*/  HADD2.F32 R186, -RZ, R185.H1_H1 ;  /* 0x300000b9ffba7230 */ /* 0x000fe40000004100 */
        /* <DEDUP_REMOVED lines=21> */
[----:B------:R-:W-:Y:S02]  /*7980*/  HADD2.F32 R192, -RZ, R191.H1_H1 ;  /* 0x300000bfffc07230 */ /* 0x000fe40000004100 */
[C---:B------:R-:W-:Y:S01]  /*7990*/  FMUL R24, R121.reuse, R24 ;  /* 0x0000001879187220 */ /* 0x040fe20000400000 */
[----:B------:R-:W-:Y:S01]  /*79a0*/  F2FP.F16.E4M3.UNPACK_B R136, R148 ;  /* 0x00000094ff88723e */ /* 0x000fe200020006ff */
        /* <DEDUP_REMOVED lines=17> */
[----:B------:R-:W-:Y:S02]  /*7ac0*/  HADD2.F32 R188, -RZ, R187.H1_H1 ;  /* 0x300000bbffbc7230 */ /* 0x000fe40000004100 */
[C---:B------:R-:W-:Y:S01]  /*7ad0*/  FMUL R7, R121.reuse, R7 ;  /* 0x0000000779077220 */ /* 0x040fe20000400000 */
[----:B------:R-:W-:Y:S01]  /*7ae0*/  F2FP.F16.E4M3.UNPACK_B R167, R132 ;  /* 0x00000084ffa7723e */ /* 0x000fe200020006ff */
[C---:B------:R-:W-:Y:S01]  /*7af0*/  FMUL R8, R121.reuse, R8 ;  /* 0x0000000879087220 */ /* 0x040fe20000400000 */
[C---:B------:R-:W-:Y:S01]  /*7b00*/  FMUL R9, R121.reuse, R9 ;  /* 0x0000000979097220 */ /* 0x040fe20000400000 */
[----:B------:R-:W-:Y:S01]  /*7b10*/  F2FP.F16.E4M3.UNPACK_B R169, R132.H1 ;  /* 0x00000084ffa9723e */ /* 0x000fe200030006ff */
[----:B------:R-:W-:Y:S02]  /*7b20*/  HADD2.F32 R132, -RZ, R140.H1_H1 ;  /* 0x3000008cff847230 */ /* 0x000fe40000004100 */
[C---:B------:R-:W-:Y:S01]  /*7b30*/  FMUL R12, R121.reuse, R12 ;  /* 0x0000000c790c7220 */ /* 0x040fe20000400000 */
[----:B------:R-:W-:Y:S02]  /*7b40*/  HADD2.F32 R168, -RZ, R167.H1_H1 ;  /* 0x300000a7ffa87230 */ /* 0x000fe40000004100 */
[C---:B------:R-:W-:Y:S01]  /*7b50*/  FMUL R13, R121.reuse, R13 ;  /* 0x0000000d790d7220 */ /* 0x040fe20000400000 */
[----:B------:R-:W-:Y:S01]  /*7b60*/  F2FP.F16.E4M3.UNPACK_B R137, R148.H1 ;  /* 0x00000094ff89723e */ /* 0x000fe200030006ff */
[----:B------:R-:W-:Y:S01]  /*7b70*/  HADD2.F32 R224, -RZ, R223.H1_H1 ;  /* 0x300000dfffe07230 */ /* 0x000fe20000004100 */
[C---:B------:R-:W-:Y:S01]  /*7b80*/  SHF.L.U32 R241, R240.reuse, 0x5, RZ ;  /* 0x00000005f0f17819 */ /* 0x040fe200000006ff */
[----:B------:R-:W-:Y:S02]  /*7b90*/  HADD2.F32 R228, -RZ, R227.H1_H1 ;  /* 0x300000e3ffe47230 */ /* 0x000fe40000004100 */
[C---:B------:R-:W-:Y:S01]  /*7ba0*/  FMUL R16, R121.reuse, R16 ;  /* 0x0000001079107220 */ /* 0x040fe20000400000 */
[----:B------:R-:W-:Y:S01]  /*7bb0*/  FMUL R17, R121, R17 ;  /* 0x0000001179117220 */ /* 0x000fe20000400000 */
[----:B------:R-:W-:Y:S01]  /*7bc0*/  LOP3.LUT R243, R241, 0x80, RZ, 0xc0, !PT ;  /* 0x00000080f1f37812 */ /* 0x000fe200078ec0ff */
[C---:B------:R-:W-:Y:S01]  /*7bd0*/  FMUL R20, R121.reuse, R94 ;  /* 0x0000005e79147220 */ /* 0x040fe20000400000 */
[C---:B------:R-:W-:Y:S01]  /*7be0*/  FMUL R94, R121.reuse, R100 ;  /* 0x00000064795e7220 */ /* 0x040fe20000400000 */
[--C-:B------:R-:W-:Y:S02]  /*7bf0*/  HADD2.F32 R100, -RZ, R156.reuse.H1_H1 ;  /* 0x3000009cff647230 */ /* 0x100fe40000004100 */
[C---:B------:R-:W-:Y:S01]  /*7c00*/  FMUL R92, R121.reuse, R98 ;  /* 0x00000062795c7220 */ /* 0x040fe20000400000 */
[----:B------:R-:W-:Y:S02]  /*7c10*/  HADD2.F32 R98, -RZ, R156.H0_H0 ;  /* 0x2000009cff627230 */ /* 0x000fe40000004100 */
[C---:B------:R-:W-:Y:S01]  /*7c20*/  FMUL R93, R121.reuse, R99 ;  /* 0x00000063795d7220 */ /* 0x040fe20000400000 */
[----:B------:R-:W-:Y:S01]  /*7c30*/  F2FP.F16.E4M3.UNPACK_B R195, R131 ;  /* 0x00000083ffc3723e */ /* 0x000fe200020006ff */
[----:B------:R-:W-:Y:S02]  /*7c40*/  HADD2.F32 R156, -RZ, R155.H1_H1 ;  /* 0x3000009bff9c7230 */ /* 0x000fe40000004100 */
[----:B------:R-:W-:Y:S01]  /*7c50*/  FMUL R21, R121, R95 ;  /* 0x0000005f79157220 */ /* 0x000fe20000400000 */
[C---:B------:R-:W-:Y:S01]  /*7c60*/  FFMA R104, R123.reuse, R98, R104 ;  /* 0x000000627b687223 */ /* 0x040fe20000000068 */
[----:B------:R-:W-:Y:S01]  /*7c70*/  F2FP.F16.E4M3.UNPACK_B R197, R131.H1 ;  /* 0x00000083ffc5723e */ /* 0x000fe200030006ff */
[----:B------:R-:W-:Y:S01]  /*7c80*/  FFMA R105, R123, R100, R105 ;  /* 0x000000647b697223 */ /* 0x000fe20000000069 */
[----:B------:R-:W-:Y:S01]  /*7c90*/  LOP3.LUT R98, R243, 0x10, R240, 0xf8, !PT ;  /* 0x00000010f3627812 */ /* 0x000fe200078ef8f0 */
[C---:B------:R-:W-:Y:S01]  /*7ca0*/  FMUL R95, R121.reuse, R101 ;  /* 0x00000065795f7220 */ /* 0x040fe20000400000 */
[----:B------:R-:W-:Y:S02]  /*7cb0*/  HADD2.F32 R101, -RZ, R152.H0_H0 ;  /* 0x20000098ff657230 */ /* 0x000fe40000004100 */
[C---:B------:R-:W-:Y:S01]  /*7cc0*/  FMUL R96, R121.reuse, R102 ;  /* 0x0000006679607220 */ /* 0x040fe20000400000 */
[--C-:B------:R-:W-:Y:S02]  /*7cd0*/  HADD2.F32 R99, -RZ, R154.reuse.H0_H0 ;  /* 0x2000009aff637230 */ /* 0x100fe40000004100 */
[C---:B------:R-:W-:Y:S01]  /*7ce0*/  FMUL R106, R121.reuse, R106 ;  /* 0x0000006a796a7220 */ /* 0x040fe20000400000 */
[-C--:B------:R-:W-:Y:S01]  /*7cf0*/  F2FP.F16.E4M3.UNPACK_B R175, R134.reuse ;  /* 0x00000086ffaf723e */ /* 0x080fe200020006ff */
[----:B------:R-:W-:Y:S02]  /*7d00*/  HADD2.F32 R102, -RZ, R154.H1_H1 ;  /* 0x3000009aff667230 */ /* 0x000fe40000004100 */
[----:B------:R-:W-:Y:S01]  /*7d10*/  FMUL R107, R121, R107 ;  /* 0x0000006b796b7220 */ /* 0x000fe20000400000 */
[C---:B------:R-:W-:Y:S01]  /*7d20*/  FFMA R106, R123.reuse, R99, R106 ;  /* 0x000000637b6a7223 */ /* 0x040fe2000000006a */
[----:B------:R-:W-:Y:S01]  /*7d30*/  F2FP.F16.E4M3.UNPACK_B R177, R134.H1 ;  /* 0x00000086ffb1723e */ /* 0x000fe200030006ff */
[----:B------:R-:W-:Y:S02]  /*7d40*/  HADD2.F32 R176, -RZ, R175.H1_H1 ;  /* 0x300000afffb07230 */ /* 0x000fe40000004100 */
[C---:B------:R-:W-:Y:S01]  /*7d50*/  FFMA R107, R123.reuse, R102, R107 ;  /* 0x000000667b6b7223 */ /* 0x040fe2000000006b */
[C---:B------:R-:W-:Y:S01]  /*7d60*/  FFMA R108, R123.reuse, R101, R108 ;  /* 0x000000657b6c7223 */ /* 0x040fe2000000006c */
[----:B------:R-:W-:Y:S01]  /*7d70*/  F2FP.F16.E4M3.UNPACK_B R139, R149 ;  /* 0x00000095ff8b723e */ /* 0x000fe200020006ff */
[----:B------:R-:W-:Y:S01]  /*7d80*/  FFMA R109, R123, R124, R109 ;  /* 0x0000007c7b6d7223 */ /* 0x000fe2000000006d */
[----:B------:R-:W-:Y:S01]  /*7d90*/  HADD2.F32 R196, -RZ, R195.H1_H1 ;  /* 0x300000c3ffc47230 */ /* 0x000fe20000004100 */
[----:B------:R-:W-:Y:S01]  /*7da0*/  F2FP.SATFINITE.E4M3.F32.PACK_AB_MERGE_C R106, R107, R106, RZ ;  /* 0x0000006a6b6a723e */ /* 0x000fe200048070ff */
[C---:B------:R-:W-:Y:S01]  /*7db0*/  FMUL R97, R121.reuse, R103 ;  /* 0x0000006779617220 */ /* 0x040fe20000400000 */
[----:B------:R-:W-:Y:S02]  /*7dc0*/  HADD2.F32 R103, -RZ, R146.H0_H0 ;  /* 0x20000092ff677230 */ /* 0x000fe40000004100 */
[----:B------:R-:W-:Y:S01]  /*7dd0*/  FMUL R110, R121, R110 ;  /* 0x0000006e796e7220 */ /* 0x000fe20000400000 */
[----:B------:R-:W-:Y:S01]  /*7de0*/  F2FP.SATFINITE.E4M3.F32.PACK_AB_MERGE_C R104, R105, R104, R106 ;  /* 0x000000686968723e */ /* 0x000fe2000480706a */
[----:B------:R-:W-:Y:S02]  /*7df0*/  HADD2.F32 R140, -RZ, R139.H1_H1 ;  /* 0x3000008bff8c7230 */ /* 0x000fe40000004100 */
[----:B------:R-:W-:Y:S01]  /*7e00*/  FMUL R111, R121, R111 ;  /* 0x0000006f796f7220 */ /* 0x000fe20000400000 */
[----:B------:R-:W-:Y:S01]  /*7e10*/  FFMA R110, R123, R103, R110 ;  /* 0x000000677b6e7223 */ /* 0x000fe2000000006e */
[----:B------:R-:W-:Y:S01]  /*7e20*/  FMUL R114, R121, R114 ;  /* 0x0000007279727220 */ /* 0x000fe20000400000 */
[----:B------:R-:W-:Y:S01]  /*7e30*/  F2FP.F16.E4M3.UNPACK_B R171, R133 ;  /* 0x00000085ffab723e */ /* 0x000fe200020006ff */
[C---:B------:R-:W-:Y:S01]  /*7e40*/  FFMA R111, R123.reuse, R126, R111 ;  /* 0x0000007e7b6f7223 */ /* 0x040fe2000000006f */
[C---:B------:R-:W-:Y:S01]  /*7e50*/  FFMA R112, R123.reuse, R125, R112 ;  /* 0x0000007d7b707223 */ /* 0x040fe20000000070 */
[----:B------:R-:W-:Y:S01]  /*7e60*/  F2FP.F16.E4M3.UNPACK_B R173, R133.H1 ;  /* 0x00000085ffad723e */ /* 0x000fe200030006ff */
[C---:B------:R-:W-:Y:S01]  /*7e70*/  FFMA R113, R123.reuse, R128, R113 ;  /* 0x000000807b717223 */ /* 0x040fe20000000071 */
[----:B------:R-:W-:Y:S01]  /*7e80*/  FFMA R114, R123, R127, R114 ;  /* 0x0000007f7b727223 */ /* 0x000fe20000000072 */
[----:B------:R-:W-:Y:S01]  /*7e90*/  F2FP.F16.E4M3.UNPACK_B R141, R149.H1 ;  /* 0x00000095ff8d723e */ /* 0x000fe200030006ff */
[----:B------:R-:W-:Y:S01]  /*7ea0*/  HADD2.F32 R131, -RZ, R138.H0_H0 ;  /* 0x2000008aff837230 */ /* 0x000fe20000004100 */
[----:B------:R-:W-:Y:S01]  /*7eb0*/  F2FP.SATFINITE.E4M3.F32.PACK_AB_MERGE_C R110, R111, R110, RZ ;  /* 0x0000006e6f6e723e */ /* 0x000fe200048070ff */
[--C-:B------:R-:W-:Y:S02]  /*7ec0*/  HADD2.F32 R133, -RZ, R136.reuse.H0_H0 ;  /* 0x20000088ff857230 */ /* 0x100fe40000004100 */
[----:B------:R-:W-:Y:S01]  /*7ed0*/  FMUL R115, R121, R115 ;  /* 0x0000007379737220 */ /* 0x000fe20000400000 */
[----:B------:R-:W-:Y:S01]  /*7ee0*/  HADD2.F32 R136, -RZ, R136.H1_H1 ;  /* 0x30000088ff887230 */ /* 0x000fe20000004100 */
[----:B------:R-:W-:Y:S01]  /*7ef0*/  F2FP.SATFINITE.E4M3.F32.PACK_AB_MERGE_C R105, R109, R108, R110 ;  /* 0x0000006c6d69723e */ /* 0x000fe2000480706e */
[----:B------:R-:W-:Y:S02]  /*7f00*/  HADD2.F32 R172, -RZ, R171.H1_H1 ;  /* 0x300000abffac7230 */ /* 0x000fe40000004100 */
[C---:B------:R-:W-:Y:S01]  /*7f10*/  FFMA R115, R123.reuse, R130, R115 ;  /* 0x000000827b737223 */ /* 0x040fe20000000073 */
[C---:B------:R-:W-:Y:S01]  /*7f20*/  FFMA R116, R123.reuse, R129, R116 ;  /* 0x000000817b747223 */ /* 0x040fe20000000074 */
[----:B------:R-:W-:Y:S01]  /*7f30*/  FFMA R117, R123, R132, R117 ;  /* 0x000000847b757223 */ /* 0x000fe20000000075 */
[----:B------:R-:W-:Y:S01]  /*7f40*/  FMUL R118, R121, R118 ;  /* 0x0000007679767220 */ /* 0x000fe20000400000 */
[----:B------:R-:W-:Y:S01]  /*7f50*/  HADD2.F32 R134, -RZ, R138.H1_H1 ;  /* 0x3000008aff867230 */ /* 0x000fe20000004100 */
[----:B------:R-:W-:Y:S01]  /*7f60*/  F2FP.SATFINITE.E4M3.F32.PACK_AB_MERGE_C R114, R115, R114, RZ ;  /* 0x000000727372723e */ /* 0x000fe200048070ff */
[----:B------:R-:W-:Y:S01]  /*7f70*/  FMUL R119, R121, R119 ;  /* 0x0000007779777220 */ /* 0x000fe20000400000 */
[----:B------:R-:W-:Y:S01]  /*7f80*/  F2FP.F16.E4M3.UNPACK_B R179, R135 ;  /* 0x00000087ffb3723e */ /* 0x000fe200020006ff */
[----:B------:R-:W-:Y:S01]  /*7f90*/  FFMA R118, R123, R131, R118 ;  /* 0x000000837b767223 */ /* 0x000fe20000000076 */
[----:B------:R-:W-:Y:S01]  /*7fa0*/  F2FP.F16.E4M3.UNPACK_B R181, R135.H1 ;  /* 0x00000087ffb5723e */ /* 0x000fe200030006ff */
[----:B------:R-:W-:Y:S01]  /*7fb0*/  HADD2.F32 R135, -RZ, R137.H0_H0 ;  /* 0x20000089ff877230 */ /* 0x000fe20000004100 */
[----:B------:R-:W-:Y:S01]  /*7fc0*/  F2FP.SATFINITE.E4M3.F32.PACK_AB_MERGE_C R106, R113, R112, R114 ;  /* 0x00000070716a723e */ /* 0x000fe20004807072 */
[C---:B------:R-:W-:Y:S01]  /*7fd0*/  FFMA R119, R123.reuse, R134, R119 ;  /* 0x000000867b777223 */ /* 0x040fe20000000077 */
[C---:B------:R-:W-:Y:S01]  /*7fe0*/  FFMA R88, R123.reuse, R133, R88 ;  /* 0x000000857b587223 */ /* 0x040fe20000000058 */
[----:B------:R-:W-:Y:S01]  /*7ff0*/  FFMA R89, R123, R136, R89 ;  /* 0x000000887b597223 */ /* 0x000fe20000000059 */
[----:B------:R-:W-:Y:S01]  /*8000*/  HADD2.F32 R180, -RZ, R179.H1_H1 ;  /* 0x300000b3ffb47230 */ /* 0x000fe20000004100 */
[----:B------:R-:W-:Y:S01]  /*8010*/  F2FP.F16.E4M3.UNPACK_B R143, R150 ;  /* 0x00000096ff8f723e */ /* 0x000fe200020006ff */
[----:B------:R-:W-:Y:S01]  /*8020*/  FMUL R90, R121, R90 ;  /* 0x0000005a795a7220 */ /* 0x000fe20000400000 */
[----:B------:R-:W-:Y:S01]  /*8030*/  HADD2.F32 R138, -RZ, R137.H1_H1 ;  /* 0x30000089ff8a7230 */ /* 0x000fe20000004100 */
[----:B------:R-:W-:Y:S01]  /*8040*/  F2FP.SATFINITE.E4M3.F32.PACK_AB_MERGE_C R107, R119, R118, RZ ;  /* 0x00000076776b723e */ /* 0x000fe200048070ff */
[----:B------:R-:W-:Y:S02]  /*8050*/  HADD2.F32 R137, -RZ, R139.H0_H0 ;  /* 0x2000008bff897230 */ /* 0x000fe40000004100 */
[----:B------:R-:W-:Y:S01]  /*8060*/  FFMA R90, R123, R135, R90 ;  /* 0x000000877b5a7223 */ /* 0x000fe2000000005a */
[----:B------:R-:W-:Y:S01]  /*8070*/  HADD2.F32 R144, -RZ, R143.H1_H1 ;  /* 0x3000008fff907230 */ /* 0x000fe20000004100 */
[----:B------:R-:W-:Y:S01]  /*8080*/  F2FP.SATFINITE.E4M3.F32.PACK_AB_MERGE_C R107, R117, R116, R107 ;  /* 0x00000074756b723e */ /* 0x000fe2000480706b */
[----:B------:R-:W-:Y:S01]  /*8090*/  FMUL R91, R121, R91 ;  /* 0x0000005b795b7220 */ /* 0x000fe20000400000 */
[----:B------:R-:W-:Y:S01]  /*80a0*/  F2FP.F16.E4M3.UNPACK_B R145, R150.H1 ;  /* 0x00000096ff91723e */ /* 0x000fe200030006ff */
[--C-:B------:R-:W-:Y:S01]  /*80b0*/  HADD2.F32 R139, -RZ, R141.reuse.H0_H0 ;  /* 0x2000008dff8b7230 */ /* 0x100fe20000004100 */
[----:B------:R-:W-:Y:S01]  /*80c0*/  F2FP.F16.E4M3.UNPACK_B R147, R151 ;  /* 0x00000097ff93723e */ /* 0x000fe200020006ff */
[----:B------:R-:W-:Y:S02]  /*80d0*/  HADD2.F32 R142, -RZ, R141.H1_H1 ;  /* 0x3000008dff8e7230 */ /* 0x000fe40000004100 */
[C---:B------:R-:W-:Y:S01]  /*80e0*/  FFMA R91, R123.reuse, R138, R91 ;  /* 0x0000008a7b5b7223 */ /* 0x040fe2000000005b */
[----:B------:R-:W-:Y:S02]  /*80f0*/  HADD2.F32 R141, -RZ, R143.H0_H0 ;  /* 0x2000008fff8d7230 */ /* 0x000fe40000004100 */
[C---:B------:R-:W-:Y:S01]  /*8100*/  FFMA R0, R123.reuse, R137, R0 ;  /* 0x000000897b007223 */ /* 0x040fe20000000000 */
[----:B------:R-:W-:Y:S01]  /*8110*/  F2FP.F16.E4M3.UNPACK_B R149, R151.H1 ;  /* 0x00000097ff95723e */ /* 0x000fe200030006ff */
[----:B------:R-:W-:Y:S01]  /*8120*/  FFMA R3, R123, R140, R3 ;  /* 0x0000008c7b037223 */ /* 0x000fe20000000003 */
[--C-:B------:R-:W-:Y:S01]  /*8130*/  HADD2.F32 R143, -RZ, R145.reuse.H0_H0 ;  /* 0x20000091ff8f7230 */ /* 0x100fe20000004100 */
[----:B------:R-:W-:Y:S01]  /*8140*/  F2FP.SATFINITE.E4M3.F32.PACK_AB_MERGE_C R90, R91, R90, RZ ;  /* 0x0000005a5b5a723e */ /* 0x000fe200048070ff */
[----:B------:R-:W-:Y:S01]  /*8150*/  FFMA R20, R123, R139, R20 ;  /* 0x0000008b7b147223 */ /* 0x000fe20000000014 */
[----:B------:R-:W-:Y:S01]  /*8160*/  F2FP.F16.E4M3.UNPACK_B R151, R164 ;  /* 0x000000a4ff97723e */ /* 0x000fe200020006ff */
[----:B------:R-:W-:Y:S01]  /*8170*/  HADD2.F32 R146, -RZ, R145.H1_H1 ;  /* 0x30000091ff927230 */ /* 0x000fe20000004100 */
[----:B------:R-:W-:Y:S01]  /*8180*/  F2FP.SATFINITE.E4M3.F32.PACK_AB_MERGE_C R88, R89, R88, R90 ;  /* 0x000000585958723e */ /* 0x000fe2000480705a */
[--C-:B------:R-:W-:Y:S02]  /*8190*/  HADD2.F32 R145, -RZ, R147.reuse.H0_H0 ;  /* 0x20000093ff917230 */ /* 0x100fe40000004100 */
[C---:B------:R-:W-:Y:S01]  /*81a0*/  FFMA R21, R123.reuse, R142, R21 ;  /* 0x0000008e7b157223 */ /* 0x040fe20000000015 */
[C---:B------:R-:W-:Y:S01]  /*81b0*/  FFMA R22, R123.reuse, R141, R22 ;  /* 0x0000008d7b167223 */ /* 0x040fe20000000016 */
[----:B------:R-:W-:Y:S01]  /*81c0*/  HADD2.F32 R148, -RZ, R147.H1_H1 ;  /* 0x30000093ff947230 */ /* 0x000fe20000004100 */
[----:B------:R-:W-:Y:S01]  /*81d0*/  F2FP.F16.E4M3.UNPACK_B R153, R164.H1 ;  /* 0x000000a4ff99723e */ /* 0x000fe200030006ff */
[----:B------:R-:W-:Y:S01]  /*81e0*/  FFMA R23, R123, R144, R23 ;  /* 0x000000907b177223 */ /* 0x000fe20000000017 */
[--C-:B------:R-:W-:Y:S01]  /*81f0*/  HADD2.F32 R147, -RZ, R149.reuse.H0_H0 ;  /* 0x20000095ff937230 */ /* 0x100fe20000004100 */
[----:B------:R-:W-:Y:S01]  /*8200*/  F2FP.SATFINITE.E4M3.F32.PACK_AB_MERGE_C R20, R21, R20, RZ ;  /* 0x000000141514723e */ /* 0x000fe200048070ff */
[C---:B------:R-:W-:Y:S01]  /*8210*/  FFMA R92, R123.reuse, R143, R92 ;  /* 0x0000008f7b5c7223 */ /* 0x040fe2000000005c */
[----:B------:R-:W-:Y:S02]  /*8220*/  HADD2.F32 R150, -RZ, R149.H1_H1 ;  /* 0x30000095ff967230 */ /* 0x000fe40000004100 */
[----:B------:R-:W-:Y:S01]  /*8230*/  FFMA R93, R123, R146, R93 ;  /* 0x000000927b5d7223 */ /* 0x000fe2000000005d */
[--C-:B------:R-:W-:Y:S01]  /*8240*/  HADD2.F32 R149, -RZ, R151.reuse.H0_H0 ;  /* 0x20000097ff957230 */ /* 0x100fe20000004100 */
[----:B------:R-:W-:Y:S01]  /*8250*/  F2FP.SATFINITE.E4M3.F32.PACK_AB_MERGE_C R89, R3, R0, R20 ;  /* 0x000000000359723e */ /* 0x000fe20004807014 */
[C---:B------:R-:W-:Y:S01]  /*8260*/  FFMA R94, R123.reuse, R145, R94 ;  /* 0x000000917b5e7223 */ /* 0x040fe2000000005e */
[----:B------:R-:W-:Y:S02]  /*8270*/  HADD2.F32 R152, -RZ, R151.H1_H1 ;  /* 0x30000097ff987230 */ /* 0x000fe40000004100 */
[----:B------:R-:W-:Y:S01]  /*8280*/  FFMA R95, R123, R148, R95 ;  /* 0x000000947b5f7223 */ /* 0x000fe2000000005f */
[----:B------:R-:W-:Y:S01]  /*8290*/  HADD2.F32 R151, -RZ, R153.H0_H0 ;  /* 0x20000099ff977230 */ /* 0x000fe20000004100 */
[----:B------:R-:W-:Y:S01]  /*82a0*/  F2FP.SATFINITE.E4M3.F32.PACK_AB_MERGE_C R90, R93, R92, RZ ;  /* 0x0000005c5d5a723e */ /* 0x000fe200048070ff */
[C---:B------:R-:W-:Y:S01]  /*82b0*/  FFMA R96, R123.reuse, R147, R96 ;  /* 0x000000937b607223 */ /* 0x040fe20000000060 */
[C---:B------:R-:W-:Y:S01]  /*82c0*/  FFMA R97, R123.reuse, R150, R97 ;  /* 0x000000967b617223 */ /* 0x040fe20000000061 */
[----:B------:R-:W-:Y:S01]  /*82d0*/  FFMA R72, R123, R149, R72 ;  /* 0x000000957b487223 */ /* 0x000fe20000000048 */
[----:B------:R-:W-:Y:S01]  /*82e0*/  F2FP.SATFINITE.E4M3.F32.PACK_AB_MERGE_C R90, R23, R22, R90 ;  /* 0x00000016175a723e */ /* 0x000fe2000480705a */
[----:B------:R-:W-:Y:S01]  /*82f0*/  FFMA R73, R123, R152, R73 ;  /* 0x000000987b497223 */ /* 0x000fe20000000049 */
[----:B------:R-:W-:Y:S01]  /*8300*/  HADD2.F32 R164, -RZ, R163.H1_H1 ;  /* 0x300000a3ffa47230 */ /* 0x000fe20000004100 */
[----:B------:R-:W-:Y:S01]  /*8310*/  F2FP.SATFINITE.E4M3.F32.PACK_AB_MERGE_C R91, R97, R96, RZ ;  /* 0x00000060615b723e */ /* 0x000fe200048070ff */
[----:B------:R-:W-:Y:S01]  /*8320*/  FMUL R74, R121, R74 ;  /* 0x0000004a794a7220 */ /* 0x000fe20000400000 */
[----:B------:R-:W-:Y:S01]  /*8330*/  F2FP.F16.E4M3.UNPACK_B R159, R166 ;  /* 0x000000a6ff9f723e */ /* 0x000fe200020006ff */
[----:B------:R-:W-:Y:S01]  /*8340*/  HADD2.F32 R154, -RZ, R153.H1_H1 ;  /* 0x30000099ff9a7230 */ /* 0x000fe20000004100 */
[----:B------:R-:W-:Y:S01]  /*8350*/  F2FP.SATFINITE.E4M3.F32.PACK_AB_MERGE_C R91, R95, R94, R91 ;  /* 0x0000005e5f5b723e */ /* 0x000fe2000480705b */
[----:B------:R-:W-:Y:S02]  /*8360*/  HADD2.F32 R153, -RZ, R155.H0_H0 ;  /* 0x2000009bff997230 */ /* 0x000fe40000004100 */
[----:B------:R-:W-:Y:S01]  /*8370*/  FFMA R74, R123, R151, R74 ;  /* 0x000000977b4a7223 */ /* 0x000fe2000000004a */
[----:B------:R-:W-:Y:S02]  /*8380*/  HADD2.F32 R160, -RZ, R159.H1_H1 ;  /* 0x3000009fffa07230 */ /* 0x000fe40000004100 */
[C---:B------:R-:W-:Y:S01]  /*8390*/  FMUL R75, R121.reuse, R75 ;  /* 0x0000004b794b7220 */ /* 0x040fe20000400000 */
[----:B------:R-:W-:Y:S01]  /*83a0*/  F2FP.F16.E4M3.UNPACK_B R161, R166.H1 ;  /* 0x000000a6ffa1723e */ /* 0x000fe200030006ff */
[----:B------:R-:W-:Y:S02]  /*83b0*/  HADD2.F32 R155, -RZ, R157.H0_H0 ;  /* 0x2000009dff9b7230 */ /* 0x000fe40000004100 */
[----:B------:R-:W-:Y:S01]  /*83c0*/  FMUL R78, R121, R78 ;  /* 0x0000004e794e7220 */ /* 0x000fe20000400000 */
[----:B------:R-:W-:Y:S02]  /*83d0*/  HADD2.F32 R157, -RZ, R159.H0_H0 ;  /* 0x2000009fff9d7230 */ /* 0x000fe40000004100 */
[C---:B------:R-:W-:Y:S01]  /*83e0*/  FFMA R75, R123.reuse, R154, R75 ;  /* 0x0000009a7b4b7223 */ /* 0x040fe2000000004b */
[C---:B------:R-:W-:Y:S01]  /*83f0*/  FFMA R76, R123.reuse, R153, R76 ;  /* 0x000000997b4c7223 */ /* 0x040fe2000000004c */
[C---:B------:R-:W-:Y:S01]  /*8400*/  FFMA R77, R123.reuse, R156, R77 ;  /* 0x0000009c7b4d7223 */ /* 0x040fe2000000004d */
[----:B------:R-:W-:Y:S01]  /*8410*/  FFMA R78, R123, R155, R78 ;  /* 0x0000009b7b4e7223 */ /* 0x000fe2000000004e */
[----:B------:R-:W-:Y:S01]  /*8420*/  FMUL R79, R121, R79 ;  /* 0x0000004f794f7220 */ /* 0x000fe20000400000 */
[--C-:B------:R-:W-:Y:S01]  /*8430*/  HADD2.F32 R159, -RZ, R161.reuse.H0_H0 ;  /* 0x200000a1ff9f7230 */ /* 0x100fe20000004100 */
[----:B------:R-:W-:Y:S01]  /*8440*/  F2FP.SATFINITE.E4M3.F32.PACK_AB_MERGE_C R74, R75, R74, RZ ;  /* 0x0000004a4b4a723e */ /* 0x000fe200048070ff */
[----:B------:R-:W-:Y:S01]  /*8450*/  FMUL R82, R121, R82 ;  /* 0x0000005279527220 */ /* 0x000fe20000400000 */
[----:B------:R-:W-:Y:S02]  /*8460*/  HADD2.F32 R162, -RZ, R161.H1_H1 ;  /* 0x300000a1ffa27230 */ /* 0x000fe40000004100 */
[----:B------:R-:W-:Y:S01]  /*8470*/  FFMA R79, R123, R158, R79 ;  /* 0x0000009e7b4f7223 */ /* 0x000fe2000000004f */
[----:B------:R-:W-:Y:S01]  /*8480*/  F2FP.SATFINITE.E4M3.F32.PACK_AB_MERGE_C R72, R73, R72, R74 ;  /* 0x000000484948723e */ /* 0x000fe2000480704a */
[C---:B------:R-:W-:Y:S01]  /*8490*/  FFMA R80, R123.reuse, R157, R80 ;  /* 0x0000009d7b507223 */ /* 0x040fe20000000050 */
[----:B------:R-:W-:Y:S01]  /*84a0*/  FFMA R81, R123, R160, R81 ;  /* 0x000000a07b517223 */ /* 0x000fe20000000051 */
[----:B------:R-:W-:Y:S01]  /*84b0*/  HADD2.F32 R161, -RZ, R163.H0_H0 ;  /* 0x200000a3ffa17230 */ /* 0x000fe20000004100 */
[----:B------:R-:W-:Y:S01]  /*84c0*/  F2FP.SATFINITE.E4M3.F32.PACK_AB_MERGE_C R73, R79, R78, RZ ;  /* 0x0000004e4f49723e */ /* 0x000fe200048070ff */
[----:B------:R-:W-:Y:S01]  /*84d0*/  FFMA R82, R123, R159, R82 ;  /* 0x0000009f7b527223 */ /* 0x000fe20000000052 */
[----:B------:R-:W-:Y:S01]  /*84e0*/  FMUL R83, R121, R83 ;  /* 0x0000005379537220 */ /* 0x000fe20000400000 */
[--C-:B------:R-:W-:Y:S01]  /*84f0*/  HADD2.F32 R163, -RZ, R165.reuse.H0_H0 ;  /* 0x200000a5ffa37230 */ /* 0x100fe20000004100 */
[----:B------:R-:W-:Y:S01]  /*8500*/  F2FP.SATFINITE.E4M3.F32.PACK_AB_MERGE_C R73, R77, R76, R73 ;  /* 0x0000004c4d49723e */ /* 0x000fe20004807049 */
[----:B------:R-:W-:Y:S01]  /*8510*/  FMUL R86, R121, R86 ;  /* 0x0000005679567220 */ /* 0x000fe20000400000 */
[----:B------:R-:W-:Y:S02]  /*8520*/  HADD2.F32 R166, -RZ, R165.H1_H1 ;  /* 0x300000a5ffa67230 */ /* 0x000fe40000004100 */
[C---:B------:R-:W-:Y:S01]  /*8530*/  FFMA R83, R123.reuse, R162, R83 ;  /* 0x000000a27b537223 */ /* 0x040fe20000000053 */
[C---:B------:R-:W-:Y:S01]  /*8540*/  FFMA R84, R123.reuse, R161, R84 ;  /* 0x000000a17b547223 */ /* 0x040fe20000000054 */
[C---:B------:R-:W-:Y:S01]  /*8550*/  FFMA R85, R123.reuse, R164, R85 ;  /* 0x000000a47b557223 */ /* 0x040fe20000000055 */
[----:B------:R-:W-:Y:S02]  /*8560*/  HADD2.F32 R165, -RZ, R167.H0_H0 ;  /* 0x200000a7ffa57230 */ /* 0x000fe40000004100 */
[----:B------:R-:W-:Y:S01]  /*8570*/  FFMA R86, R123, R163, R86 ;  /* 0x000000a37b567223 */ /* 0x000fe20000000056 */
[----:B------:R-:W-:Y:S01]  /*8580*/  F2FP.SATFINITE.E4M3.F32.PACK_AB_MERGE_C R74, R83, R82, RZ ;  /* 0x00000052534a723e */ /* 0x000fe200048070ff */
[C---:B------:R-:W-:Y:S01]  /*8590*/  FMUL R87, R121.reuse, R87 ;  /* 0x0000005779577220 */ /* 0x040fe20000400000 */
[--C-:B------:R-:W-:Y:S02]  /*85a0*/  HADD2.F32 R167, -RZ, R169.reuse.H0_H0 ;  /* 0x200000a9ffa77230 */ /* 0x100fe40000004100 */
[----:B------:R-:W-:Y:S01]  /*85b0*/  FMUL R58, R121, R58 ;  /* 0x0000003a793a7220 */ /* 0x000fe20000400000 */
[----:B------:R-:W-:Y:S01]  /*85c0*/  HADD2.F32 R170, -RZ, R169.H1_H1 ;  /* 0x300000a9ffaa7230 */ /* 0x000fe20000004100 */
[----:B------:R-:W-:Y:S01]  /*85d0*/  F2FP.SATFINITE.E4M3.F32.PACK_AB_MERGE_C R74, R81, R80, R74 ;  /* 0x00000050514a723e */ /* 0x000fe2000480704a */
        /* <DEDUP_REMOVED lines=39> */
[----:B------:R-:W-:Y:S01]  /*8850*/  HADD2.F32 R183, -RZ, R185.H0_H0 ;  /* 0x200000b9ffb77230 */ /* 0x000fe20000004100 */
[----:B------:R-:W-:Y:S01]  /*8860*/  F2FP.SATFINITE.E4M3.F32.PACK_AB_MERGE_C R58, R67, R66, RZ ;  /* 0x00000042433a723e */ /* 0x000fe200048070ff */
[----:B------:R-:W-:Y:S02]  /*8870*/  HADD2.F32 R185, -RZ, R187.H0_H0 ;  /* 0x200000bbffb97230 */ /* 0x000fe40000004100 */
[C---:B------:R-:W-:Y:S01]  /*8880*/  FFMA R71, R123.reuse, R182, R71 ;  /* 0x000000b67b477223 */ /* 0x040fe20000000047 */
[----:B------:R-:W-:Y:S01]  /*8890*/  FFMA R40, R123, R181, R40 ;  /* 0x000000b57b287223 */ /* 0x000fe20000000028 */
[----:B------:R-:W-:Y:S01]  /*88a0*/  F2FP.SATFINITE.E4M3.F32.PACK_AB_MERGE_C R58, R65, R64, R58 ;  /* 0x00000040413a723e */ /* 0x000fe2000480703a */
[----:B------:R-:W-:Y:S01]  /*88b0*/  FFMA R41, R123, R184, R41 ;  /* 0x000000b87b297223 */ /* 0x000fe20000000029 */
[----:B------:R-:W-:Y:S01]  /*88c0*/  FMUL R42, R121, R42 ;  /* 0x0000002a792a7220 */ /* 0x000fe20000400000 */
[----:B------:R-:W-:Y:S01]  /*88d0*/  F2FP.SATFINITE.E4M3.F32.PACK_AB_MERGE_C R59, R71, R70, RZ ;  /* 0x00000046473b723e */ /* 0x000fe200048070ff */
[----:B------:R-:W-:Y:S01]  /*88e0*/  FMUL R43, R121, R43 ;  /* 0x0000002b792b7220 */ /* 0x000fe20000400000 */
[--C-:B------:R-:W-:Y:S02]  /*88f0*/  HADD2.F32 R187, -RZ, R189.reuse.H0_H0 ;  /* 0x200000bdffbb7230 */ /* 0x100fe40000004100 */
[----:B------:R-:W-:Y:S01]  /*8900*/  FFMA R42, R123, R183, R42 ;  /* 0x000000b77b2a7223 */ /* 0x000fe2000000002a */
[----:B------:R-:W-:Y:S01]  /*8910*/  FMUL R46, R121, R46 ;  /* 0x0000002e792e7220 */ /* 0x000fe20000400000 */
[----:B------:R-:W-:Y:S02]  /*8920*/  HADD2.F32 R190, -RZ, R189.H1_H1 ;  /* 0x300000bdffbe7230 */ /* 0x000fe40000004100 */
[----:B------:R-:W-:Y:S01]  /*8930*/  FFMA R43, R123, R186, R43 ;  /* 0x000000ba7b2b7223 */ /* 0x000fe2000000002b */
[----:B------:R-:W-:Y:S02]  /*8940*/  HADD2.F32 R189, -RZ, R191.H0_H0 ;  /* 0x200000bfffbd7230 */ /* 0x000fe40000004100 */
[----:B------:R-:W-:Y:S01]  /*8950*/  FMUL R47, R121, R47 ;  /* 0x0000002f792f7220 */ /* 0x000fe20000400000 */
[C---:B------:R-:W-:Y:S01]  /*8960*/  FFMA R44, R123.reuse, R185, R44 ;  /* 0x000000b97b2c7223 */ /* 0x040fe2000000002c */
[C---:B------:R-:W-:Y:S01]  /*8970*/  FFMA R45, R123.reuse, R188, R45 ;  /* 0x000000bc7b2d7223 */ /* 0x040fe2000000002d */
[----:B------:R-:W-:Y:S02]  /*8980*/  HADD2.F32 R191, -RZ, R193.H0_H0 ;  /* 0x200000c1ffbf7230 */ /* 0x000fe40000004100 */
[----:B------:R-:W-:Y:S01]  /*8990*/  FFMA R46, R123, R187, R46 ;  /* 0x000000bb7b2e7223 */ /* 0x000fe2000000002e */
[----:B------:R-:W-:Y:S01]  /*89a0*/  FMUL R50, R121, R50 ;  /* 0x0000003279327220 */ /* 0x000fe20000400000 */
[----:B------:R-:W-:Y:S02]  /*89b0*/  HADD2.F32 R193, -RZ, R195.H0_H0 ;  /* 0x200000c3ffc17230 */ /* 0x000fe40000004100 */
[----:B------:R-:W-:Y:S01]  /*89c0*/  FFMA R47, R123, R190, R47 ;  /* 0x000000be7b2f7223 */ /* 0x000fe2000000002f */
[----:B------:R-:W-:Y:S01]  /*89d0*/  FMUL R51, R121, R51 ;  /* 0x0000003379337220 */ /* 0x000fe20000400000 */
[C---:B------:R-:W-:Y:S01]  /*89e0*/  FFMA R48, R123.reuse, R189, R48 ;  /* 0x000000bd7b307223 */ /* 0x040fe20000000030 */
[C---:B------:R-:W-:Y:S01]  /*89f0*/  FFMA R49, R123.reuse, R192, R49 ;  /* 0x000000c07b317223 */ /* 0x040fe20000000031 */
        /* <DEDUP_REMOVED lines=45> */
[C---:B------:R-:W-:Y:S01]  /*8cd0*/  FFMA R39, R123.reuse, R214, R39 ;  /* 0x000000d67b277223 */ /* 0x040fe20000000027 */
[C---:B------:R-:W-:Y:S01]  /*8ce0*/  FFMA R4, R123.reuse, R213, R4 ;  /* 0x000000d57b047223 */ /* 0x040fe20000000004 */
[C---:B------:R-:W-:Y:S01]  /*8cf0*/  FFMA R5, R123.reuse, R216, R5 ;  /* 0x000000d87b057223 */ /* 0x040fe20000000005 */
[----:B------:R-:W-:Y:S02]  /*8d00*/  HADD2.F32 R219, -RZ, R221.H0_H0 ;  /* 0x200000ddffdb7230 */ /* 0x000fe40000004100 */
[----:B------:R-:W-:Y:S01]  /*8d10*/  FFMA R6, R123, R215, R6 ;  /* 0x000000d77b067223 */ /* 0x000fe20000000006 */
[----:B------:R-:W-:Y:S01]  /*8d20*/  FMUL R10, R121, R10 ;  /* 0x0000000a790a7220 */ /* 0x000fe20000400000 */
[----:B------:R-:W-:Y:S01]  /*8d30*/  FFMA R7, R123, R218, R7 ;  /* 0x000000da7b077223 */ /* 0x000fe20000000007 */
[----:B------:R-:W-:Y:S02]  /*8d40*/  HADD2.F32 R221, -RZ, R223.H0_H0 ;  /* 0x200000dfffdd7230 */ /* 0x000fe40000004100 */
[----:B------:R-:W-:Y:S01]  /*8d50*/  FMUL R11, R121, R11 ;  /* 0x0000000b790b7220 */ /* 0x000fe20000400000 */
[C---:B------:R-:W-:Y:S01]  /*8d60*/  FFMA R8, R123.reuse, R217, R8 ;  /* 0x000000d97b087223 */ /* 0x040fe20000000008 */
[C---:B------:R-:W-:Y:S01]  /*8d70*/  FFMA R9, R123.reuse, R220, R9 ;  /* 0x000000dc7b097223 */ /* 0x040fe20000000009 */
[--C-:B------:R-:W-:Y:S02]  /*8d80*/  HADD2.F32 R223, -RZ, R225.reuse.H0_H0 ;  /* 0x200000e1ffdf7230 */ /* 0x100fe40000004100 */
[----:B------:R-:W-:Y:S01]  /*8d90*/  FFMA R10, R123, R219, R10 ;  /* 0x000000db7b0a7223 */ /* 0x000fe2000000000a */
[----:B------:R-:W-:Y:S02]  /*8da0*/  HADD2.F32 R226, -RZ, R225.H1_H1 ;  /* 0x300000e1ffe27230 */ /* 0x000fe40000004100 */
[----:B------:R-:W-:Y:S01]  /*8db0*/  FMUL R14, R121, R14 ;  /* 0x0000000e790e7220 */ /* 0x000fe20000400000 */
[----:B------:R-:W-:Y:S02]  /*8dc0*/  HADD2.F32 R225, -RZ, R227.H0_H0 ;  /* 0x200000e3ffe17230 */ /* 0x000fe40000004100 */
[----:B------:R-:W-:Y:S01]  /*8dd0*/  FFMA R11, R123, R222, R11 ;  /* 0x000000de7b0b7223 */ /* 0x000fe2000000000b */
[----:B------:R-:W-:Y:S01]  /*8de0*/  FMUL R15, R121, R15 ;  /* 0x0000000f790f7220 */ /* 0x000fe20000400000 */
[C---:B------:R-:W-:Y:S01]  /*8df0*/  FFMA R12, R123.reuse, R221, R12 ;  /* 0x000000dd7b0c7223 */ /* 0x040fe2000000000c */
[----:B------:R-:W-:Y:S01]  /*8e00*/  SHF.L.U32 R242, R240, 0x4, RZ ;  /* 0x00000004f0f27819 */ /* 0x000fe200000006ff */
[C---:B------:R-:W-:Y:S01]  /*8e10*/  FFMA R13, R123.reuse, R224, R13 ;  /* 0x000000e07b0d7223 */ /* 0x040fe2000000000d */
[--C-:B------:R-:W-:Y:S02]  /*8e20*/  HADD2.F32 R227, -RZ, R229.reuse.H0_H0 ;  /* 0x200000e5ffe37230 */ /* 0x100fe40000004100 */
[----:B------:R-:W-:Y:S01]  /*8e30*/  FFMA R14, R123, R223, R14 ;  /* 0x000000df7b0e7223 */ /* 0x000fe2000000000e */
[----:B------:R-:W-:Y:S02]  /*8e40*/  HADD2.F32 R230, -RZ, R229.H1_H1 ;  /* 0x300000e5ffe67230 */ /* 0x000fe40000004100 */
[----:B------:R-:W-:Y:S01]  /*8e50*/  FMUL R18, R121, R18 ;  /* 0x0000001279127220 */ /* 0x000fe20000400000 */
[----:B------:R-:W-:Y:S01]  /*8e60*/  FFMA R15, R123, R226, R15 ;  /* 0x000000e27b0f7223 */ /* 0x000fe2000000000f */
[----:B------:R-:W-:Y:S01]  /*8e70*/  FMUL R19, R121, R19 ;  /* 0x0000001379137220 */ /* 0x000fe20000400000 */
[C---:B------:R-:W-:Y:S01]  /*8e80*/  FFMA R16, R123.reuse, R225, R16 ;  /* 0x000000e17b107223 */ /* 0x040fe20000000010 */
[----:B------:R-:W-:Y:S01]  /*8e90*/  LOP3.LUT R242, R242, 0x600, RZ, 0xc0, !PT ;  /* 0x00000600f2f27812 */ /* 0x000fe200078ec0ff */
[C---:B------:R-:W-:Y:S01]  /*8ea0*/  FFMA R17, R123.reuse, R228, R17 ;  /* 0x000000e47b117223 */ /* 0x040fe20000000011 */
[----:B------:R-:W-:Y:S01]  /*8eb0*/  FFMA R18, R123, R227, R18 ;  /* 0x000000e37b127223 */ /* 0x000fe20000000012 */
[----:B------:R-:W-:Y:S01]  /*8ec0*/  F2FP.SATFINITE.E4M3.F32.PACK_AB_MERGE_C R42, R43, R42, RZ ;  /* 0x0000002a2b2a723e */ /* 0x000fe200048070ff */
[----:B------:R-:W-:Y:S01]  /*8ed0*/  FFMA R19, R123, R230, R19 ;  /* 0x000000e67b137223 */ /* 0x000fe20000000013 */
[----:B------:R-:W-:Y:S01]  /*8ee0*/  SHF.L.U32 R229, R240, 0x2, RZ ;  /* 0x00000002f0e57819 */ /* 0x000fe200000006ff */
[----:B------:R-:W-:Y:S01]  /*8ef0*/  BSSY.RECONVERGENT B0, `(.L_x_122) ;  /* 0x0000054000007945 */ /* 0x000fe20003800200 */
[----:B------:R-:W-:Y:S02]  /*8f00*/  LOP3.LUT R240, R242, 0x60, R241, 0xf8, !PT ;  /* 0x00000060f2f07812 */ /* 0x000fe400078ef8f1 */
[----:B------:R-:W-:Y:S02]  /*8f10*/  F2FP.SATFINITE.E4M3.F32.PACK_AB_MERGE_C R40, R41, R40, R42 ;  /* 0x000000282928723e */ /* 0x000fe4000480702a */
[----:B------:R-:W-:Y:S02]  /*8f20*/  F2FP.SATFINITE.E4M3.F32.PACK_AB_MERGE_C R59, R69, R68, R59 ;  /* 0x00000044453b723e */ /* 0x000fe4000480703b */
[----:B------:R-:W-:Y:S02]  /*8f30*/  F2FP.SATFINITE.E4M3.F32.PACK_AB_MERGE_C R26, R27, R26, RZ ;  /* 0x0000001a1b1a723e */ /* 0x000fe400048070ff */
[----:B------:R-:W-:Y:S02]  /*8f40*/  F2FP.SATFINITE.E4M3.F32.PACK_AB_MERGE_C R6, R7, R6, RZ ;  /* 0x000000060706723e */ /* 0x000fe400048070ff */
[----:B------:R-:W-:Y:S02]  /*8f50*/  F2FP.SATFINITE.E4M3.F32.PACK_AB_MERGE_C R24, R25, R24, R26 ;  /* 0x000000181918723e */ /* 0x000fe4000480701a */
[----:B------:R-:W-:Y:S02]  /*8f60*/  F2FP.SATFINITE.E4M3.F32.PACK_AB_MERGE_C R4, R5, R4, R6 ;  /* 0x000000040504723e */ /* 0x000fe40004807006 */
[----:B------:R-:W-:Y:S02]  /*8f70*/  LOP3.LUT R240, R240, 0x100, R241, 0xf8, !PT ;  /* 0x00000100f0f07812 */ /* 0x000fe400078ef8f1 */
[----:B------:R-:W-:Y:S02]  /*8f80*/  LOP3.LUT R229, R98, 0x10, R229, 0x78, !PT ;  /* 0x0000001062e57812 */ /* 0x000fe400078e78e5 */
[----:B------:R-:W-:Y:S02]  /*8f90*/  F2FP.SATFINITE.E4M3.F32.PACK_AB_MERGE_C R46, R47, R46, RZ ;  /* 0x0000002e2f2e723e */ /* 0x000fe400048070ff */
[----:B------:R-:W-:Y:S02]  /*8fa0*/  LOP3.LUT R98, R240, R229, RZ, 0xfc, !PT ;  /* 0x000000e5f0627212 */ /* 0x000fe400078efcff */
[----:B------:R-:W-:Y:S02]  /*8fb0*/  F2FP.SATFINITE.E4M3.F32.PACK_AB_MERGE_C R41, R45, R44, R46 ;  /* 0x0000002c2d29723e */ /* 0x000fe4000480702e */
[----:B------:R-:W-:Y:S01]  /*8fc0*/  F2FP.SATFINITE.E4M3.F32.PACK_AB_MERGE_C R42, R51, R50, RZ ;  /* 0x00000032332a723e */ /* 0x000fe200048070ff */
[----:B------:R1:W-:Y:S01]  /*8fd0*/  STS.128 [R98+UR44+0x3b00], R104 ;  /* 0x003b006862007988 */ /* 0x0003e20008000c2c */
[----:B------:R-:W-:Y:S02]  /*8fe0*/  F2FP.SATFINITE.E4M3.F32.PACK_AB_MERGE_C R43, R55, R54, RZ ;  /* 0x00000036372b723e */ /* 0x000fe400048070ff */
[----:B------:R-:W-:Y:S02]  /*8ff0*/  F2FP.SATFINITE.E4M3.F32.PACK_AB_MERGE_C R30, R31, R30, RZ ;  /* 0x0000001e1f1e723e */ /* 0x000fe400048070ff */
[----:B------:R-:W-:Y:S02]  /*9000*/  F2FP.SATFINITE.E4M3.F32.PACK_AB_MERGE_C R34, R35, R34, RZ ;  /* 0x000000222322723e */ /* 0x000fe400048070ff */
[----:B------:R-:W-:Y:S01]  /*9010*/  F2FP.SATFINITE.E4M3.F32.PACK_AB_MERGE_C R27, R39, R38, RZ ;  /* 0x00000026271b723e */ /* 0x000fe200048070ff */
[----:B------:R1:W-:Y:S01]  /*9020*/  STS.128 [R98+UR44+0x4300], R88 ;  /* 0x0043005862007988 */ /* 0x0003e20008000c2c */
[----:B------:R-:W-:Y:S02]  /*9030*/  F2FP.SATFINITE.E4M3.F32.PACK_AB_MERGE_C R10, R11, R10, RZ ;  /* 0x0000000a0b0a723e */ /* 0x000fe400048070ff */
[----:B------:R-:W-:Y:S02]  /*9040*/  F2FP.SATFINITE.E4M3.F32.PACK_AB_MERGE_C R14, R15, R14, RZ ;  /* 0x0000000e0f0e723e */ /* 0x000fe400048070ff */
[----:B------:R-:W-:Y:S02]  /*9050*/  F2FP.SATFINITE.E4M3.F32.PACK_AB_MERGE_C R18, R19, R18, RZ ;  /* 0x000000121312723e */ /* 0x000fe400048070ff */
[----:B------:R-:W-:Y:S01]  /*9060*/  F2FP.SATFINITE.E4M3.F32.PACK_AB_MERGE_C R42, R49, R48, R42 ;  /* 0x00000030312a723e */ /* 0x000fe2000480702a */
[----:B------:R1:W-:Y:S01]  /*9070*/  STS.128 [R98+UR44+0x4b00], R72 ;  /* 0x004b004862007988 */ /* 0x0003e20008000c2c */
[----:B------:R-:W-:Y:S02]  /*9080*/  F2FP.SATFINITE.E4M3.F32.PACK_AB_MERGE_C R43, R53, R52, R43 ;  /* 0x00000034352b723e */ /* 0x000fe4000480702b */
[----:B------:R-:W-:Y:S02]  /*9090*/  F2FP.SATFINITE.E4M3.F32.PACK_AB_MERGE_C R25, R29, R28, R30 ;  /* 0x0000001c1d19723e */ /* 0x000fe4000480701e */
[----:B------:R-:W-:Y:S02]  /*90a0*/  F2FP.SATFINITE.E4M3.F32.PACK_AB_MERGE_C R26, R33, R32, R34 ;  /* 0x00000020211a723e */ /* 0x000fe40004807022 */
[----:B------:R-:W-:Y:S01]  /*90b0*/  F2FP.SATFINITE.E4M3.F32.PACK_AB_MERGE_C R27, R37, R36, R27 ;  /* 0x00000024251b723e */ /* 0x000fe2000480701b */
[----:B------:R1:W-:Y:S01]  /*90c0*/  STS.128 [R98+UR44+0x5300], R56 ;  /* 0x0053003862007988 */ /* 0x0003e20008000c2c */
[----:B------:R-:W-:Y:S02]  /*90d0*/  F2FP.SATFINITE.E4M3.F32.PACK_AB_MERGE_C R5, R9, R8, R10 ;  /* 0x000000080905723e */ /* 0x000fe4000480700a */
[----:B------:R-:W-:Y:S02]  /*90e0*/  F2FP.SATFINITE.E4M3.F32.PACK_AB_MERGE_C R6, R13, R12, R14 ;  /* 0x0000000c0d06723e */ /* 0x000fe4000480700e */
[----:B------:R-:W-:Y:S02]  /*90f0*/  F2FP.SATFINITE.E4M3.F32.PACK_AB_MERGE_C R7, R17, R16, R18 ;  /* 0x000000101107723e */ /* 0x000fe40004807012 */
[----:B------:R-:W-:Y:S01]  /*9100*/  IADD3 R120, PT, PT, R120, 0x1, RZ ;  /* 0x0000000178787810 */ /* 0x000fe20007ffe0ff */
[----:B------:R1:W-:Y:S08]  /*9110*/  STS.128 [R98+UR44+0x5b00], R40 ;  /* 0x005b002862007988 */ /* 0x0003f00008000c2c */
[----:B------:R1:W-:Y:S08]  /*9120*/  STS.128 [R98+UR44+0x6300], R24 ;  /* 0x0063001862007988 */ /* 0x0003f00008000c2c */
[----:B------:R1:W-:Y:S01]  /*9130*/  STS.128 [R98+UR44+0x6b00], R4 ;  /* 0x006b000462007988 */ /* 0x0003e20008000c2c */
[----:B------:R-:W-:Y:S01]  /*9140*/  @!PT LDS RZ, [RZ] ;  /* 0x00000000fffff984 */ /* 0x000fe20000000800 */
[----:B------:R-:W-:Y:S01]  /*9150*/  @!PT LDS RZ, [RZ] ;  /* 0x00000000fffff984 */ /* 0x000fe20000000800 */
[----:B------:R-:W-:Y:S01]  /*9160*/  @!PT LDS RZ, [RZ] ;  /* 0x00000000fffff984 */ /* 0x000fe20000000800 */
[----:B------:R-:W-:Y:S01]  /*9170*/  @!PT LDS RZ, [RZ] ;  /* 0x00000000fffff984 */ /* 0x000fe20000000800 */
[----:B------:R2:W-:Y:S07]  /*9180*/  MEMBAR.ALL.CTA ;  /* 0x0000000000007992 */ /* 0x0005ee0000008000 */
[----:B--2---:R-:W2:Y:S02]  /*9190*/  FENCE.VIEW.ASYNC.S ;  /* 0x00000000000073c6 */ /* 0x004ea40000000000 */
[----:B--2---:R-:W-:Y:S06]  /*91a0*/  BAR.SYNC.DEFER_BLOCKING 0x1, 0x80 ;  /* 0x0042000000007b1d */ /* 0x004fec0000010000 */
[----:B------:R-:W-:Y:S05]  /*91b0*/  @P0 BRA `(.L_x_123) ;  /* 0x00000000009c0947 */ /* 0x000fea0003800000 */
[----:B------:R-:W-:Y:S02]  /*91c0*/  UIADD3 UR4, UP0, UPT, UR60, 0x680, URZ ;  /* 0x000006803c047890 */ /* 0x000fe4000ff1e0ff */
[----:B------:R-:W-:Y:S02]  /*91d0*/  UIMAD UR9, UR46, 0xe0, URZ ;  /* 0x000000e02e0978a4 */ /* 0x000fe4000f8e02ff */
[----:B------:R-:W-:Y:S02]  /*91e0*/  USHF.L.U32 UR10, UR45, 0x6, URZ ;  /* 0x000000062d0a7899 */ /* 0x000fe400080006ff */
[----:B------:R-:W-:Y:S02]  /*91f0*/  UIADD3 UR8, UPT, UPT, UR44, 0x3b00, URZ ;  /* 0x00003b002c087890 */ /* 0x000fe4000fffe0ff */
[----:B------:R-:W-:Y:S01]  /*9200*/  UIADD3.X UR5, UPT, UPT, URZ, UR61, URZ, UP0, !UPT ;  /* 0x0000003dff057290 */ /* 0x000fe200087fe4ff */
[----:B------:R-:W-:Y:S01]  /*9210*/  UMOV UR11, UR36 ;  /* 0x00000024000b7c82 */ /* 0x000fe20008000000 */
[----:B------:R-:W-:Y:S02]  /*9220*/  UIADD3 UR16, UPT, UPT, UR44, 0x4300, URZ ;  /* 0x000043002c107890 */ /* 0x000fe4000fffe0ff */
[----:B------:R-:W-:Y:S01]  /*9230*/  UIADD3 UR17, UPT, UPT, UR9, 0x20, URZ ;  /* 0x0000002009117890 */ /* 0x000fe2000fffe0ff */
[----:B------:R-:W-:Y:S01]  /*9240*/  UMOV UR19, UR36 ;  /* 0x0000002400137c82 */ /* 0x000fe20008000000 */
[----:B------:R-:W-:Y:S03]  /*9250*/  UMOV UR18, UR10 ;  /* 0x0000000a00127c82 */ /* 0x000fe60008000000 */
[----:B------:R2:W-:Y:S01]  /*9260*/  UTMASTG.3D [UR8], [UR4] ;  /* 0x00000008040073b5 */ /* 0x0005e20008010000 */
[----:B------:R-:W-:Y:S02]  /*9270*/  UIADD3 UR28, UPT, UPT, UR44, 0x4b00, URZ ;  /* 0x00004b002c1c7890 */ /* 0x000fe4000fffe0ff */
[----:B------:R-:W-:Y:S01]  /*9280*/  UIADD3 UR29, UPT, UPT, UR9, 0x40, URZ ;  /* 0x00000040091d7890 */ /* 0x000fe2000fffe0ff */
[----:B------:R-:W-:Y:S01]  /*9290*/  UMOV UR31, UR36 ;  /* 0x00000024001f7c82 */ /* 0x000fe20008000000 */
[----:B------:R-:W-:Y:S01]  /*92a0*/  UMOV UR30, UR10 ;  /* 0x0000000a001e7c82 */ /* 0x000fe20008000000 */
[----:B------:R-:W-:Y:S01]  /*92b0*/  UIADD3 UR32, UPT, UPT, UR44, 0x5300, URZ ;  /* 0x000053002c207890 */ /* 0x000fe2000fffe0ff */
[----:B------:R2:W-:Y:S01]  /*92c0*/  UTMASTG.3D [UR16], [UR4] ;  /* 0x00000010040073b5 */ /* 0x0005e20008010000 */
[----:B------:R-:W-:Y:S01]  /*92d0*/  UIADD3 UR33, UPT, UPT, UR9, 0x60, URZ ;  /* 0x0000006009217890 */ /* 0x000fe2000fffe0ff */
[----:B------:R-:W-:Y:S01]  /*92e0*/  UMOV UR35, UR36 ;  /* 0x0000002400237c82 */ /* 0x000fe20008000000 */
[----:B------:R-:W-:Y:S01]  /*92f0*/  UMOV UR34, UR10 ;  /* 0x0000000a00227c82 */ /* 0x000fe20008000000 */
[----:B------:R-:W-:Y:S02]  /*9300*/  UIADD3 UR24, UPT, UPT, UR44, 0x5b00, URZ ;  /* 0x00005b002c187890 */ /* 0x000fe4000fffe0ff */
[----:B------:R-:W-:Y:S01]  /*9310*/  UIADD3 UR25, UPT, UPT, UR9, 0x80, URZ ;  /* 0x0000008009197890 */ /* 0x000fe2000fffe0ff */
[----:B------:R2:W-:Y:S01]  /*9320*/  UTMASTG.3D [UR28], [UR4] ;  /* 0x0000001c040073b5 */ /* 0x0005e20008010000 */
[----:B------:R-:W-:Y:S01]  /*9330*/  UMOV UR27, UR36 ;  /* 0x00000024001b7c82 */ /* 0x000fe20008000000 */
[----:B------:R-:W-:Y:S01]  /*9340*/  UMOV UR26, UR10 ;  /* 0x0000000a001a7c82 */ /* 0x000fe20008000000 */
[----:B------:R-:W-:Y:S02]  /*9350*/  UIADD3 UR20, UPT, UPT, UR44, 0x6300, URZ ;  /* 0x000063002c147890 */ /* 0x000fe4000fffe0ff */
[----:B------:R-:W-:Y:S01]  /*9360*/  UIADD3 UR21, UPT, UPT, UR9, 0xa0, URZ ;  /* 0x000000a009157890 */ /* 0x000fe2000fffe0ff */
[----:B------:R-:W-:Y:S01]  /*9370*/  UMOV UR23, UR36 ;  /* 0x0000002400177c82 */ /* 0x000fe20008000000 */
[----:B------:R2:W-:Y:S01]  /*9380*/  UTMASTG.3D [UR32], [UR4] ;  /* 0x00000020040073b5 */ /* 0x0005e20008010000 */
[----:B------:R-:W-:Y:S01]  /*9390*/  UMOV UR22, UR10 ;  /* 0x0000000a00167c82 */ /* 0x000fe20008000000 */
[----:B------:R-:W-:Y:S02]  /*93a0*/  UIADD3 UR12, UPT, UPT, UR44, 0x6b00, URZ ;  /* 0x00006b002c0c7890 */ /* 0x000fe4000fffe0ff */
[----:B------:R-:W-:Y:S01]  /*93b0*/  UIADD3 UR13, UPT, UPT, UR9, 0xc0, URZ ;  /* 0x000000c0090d7890 */ /* 0x000fe2000fffe0ff */
[----:B------:R-:W-:Y:S01]  /*93c0*/  UMOV UR15, UR36 ;  /* 0x00000024000f7c82 */ /* 0x000fe20008000000 */
[----:B------:R-:W-:Y:S01]  /*93d0*/  UMOV UR14, UR10 ;  /* 0x0000000a000e7c82 */ /* 0x000fe20008000000 */
[----:B------:R2:W-:Y:S01]  /*93e0*/  UTMASTG.3D [UR24], [UR4] ;  /* 0x00000018040073b5 */ /* 0x0005e20008010000 */
[----:B------:R2:W-:Y:S05]  /*93f0*/  UTMASTG.3D [UR20], [UR4] ;  /* 0x00000014040073b5 */ /* 0x0005ea0008010000 */
[----:B------:R2:W-:Y:S01]  /*9400*/  UTMASTG.3D [UR12], [UR4] ;  /* 0x0000000c040073b5 */ /* 0x0005e20008010000 */
[----:B------:R0:W-:Y:S01]  /*9410*/  UTMACMDFLUSH ;  /* 0x00000000000079b7 */ /* 0x0001e20000000000 */
[----:B--2---:R-:W-:Y:S04]  /*9420*/  DEPBAR.LE SB0, 0x0 ;  /* 0x000080000000791a */ /* 0x004fe80000000000 */
.L_x_123:
[----:B------:R-:W-:Y:S05]  /*9430*/  BSYNC.RECONVERGENT B0 ;  /* 0x0000000000007941 */ /* 0x000fea0003800200 */
.L_x_122:
[----:B------:R-:W-:Y:S01]  /*9440*/  UISETP.NE.AND UP1, UPT, UR48, URZ, UPT ;  /* 0x000000ff3000728c */ /* 0x000fe2000bf25270 */
[----:B------:R-:W-:Y:S01]  /*9450*/  BAR.SYNC.DEFER_BLOCKING 0x1, 0x80 ;  /* 0x0042000000007b1d */ /* 0x000fe20000010000 */
[----:B------:R-:W-:Y:S01]  /*9460*/  UISETP.NE.AND UP0, UPT, UR47, 0x2, UPT ;  /* 0x000000022f00788c */ /* 0x000fe2000bf05270 */
[C---:B------:R-:W-:Y:S01]  /*9470*/  ISETP.NE.AND P0, PT, R120.reuse, 0x4, PT ;  /* 0x000000047800780c */ /* 0x040fe20003f05270 */
[----:B------:R-:W-:Y:S02]  /*9480*/  UIADD3 UR46, UPT, UPT, UR37, UR56, URZ ;  /* 0x00000038252e7290 */ /* 0x000fe4000fffe0ff */
[----:B------:R-:W-:Y:S01]  /*9490*/  USEL UR4, URZ, 0x1, UP0 ;  /* 0x00000001ff047887 */ /* 0x000fe20008000000 */
[----:B------:R-:W-:Y:S01]  /*94a0*/  SEL R0, RZ, 0x1, P0 ;  /* 0x00000001ff007807 */ /* 0x000fe20000000000 */
[----:B------:R-:W-:Y:S01]  /*94b0*/  UIADD3 UR45, UPT, UPT, UR38, UR57, URZ ;  /* 0x00000039262d7290 */ /* 0x000fe2000fffe0ff */
[----:B------:R-:W-:Y:S01]  /*94c0*/  SEL R120, R120, RZ, P0 ;  /* 0x000000ff78787207 */ /* 0x000fe20000000000 */
[----:B------:R-:W-:Y:S01]  /*94d0*/  USEL UR16, UR47, URZ, UP0 ;  /* 0x000000ff2f107287 */ /* 0x000fe20008000000 */
[----:B------:R-:W-:Y:S02]  /*94e0*/  LOP3.LUT R239, R239, R0, RZ, 0x3c, !PT ;  /* 0x00000000efef7212 */ /* 0x000fe400078e3cff */
[----:B------:R-:W-:Y:S01]  /*94f0*/  LOP3.LUT R238, R238, UR4, RZ, 0x3c, !PT ;  /* 0x00000004eeee7c12 */ /* 0x000fe2000f8e3cff */
[----:B------:R-:W-:Y:S01]  /*9500*/  UMOV UR36, UR49 ;  /* 0x0000003100247c82 */ /* 0x000fe20008000000 */
[----:B------:R-:W-:Y:S07]  /*9510*/  BRA.U UP1, `(.L_x_124) ;  /* 0xffffffc101ac7547 */ /* 0x000fee000b83ffff */
[----:B------:R-:W-:Y:S05]  /*9520*/  EXIT ;  /* 0x000000000000794d */ /* 0x000fea0003800000 */
.L_x_25:
[----:B---3--:R3:W4:Y:S02]  /*9530*/  SYNCS.PHASECHK.TRANS64.TRYWAIT P0, [R0+URZ+0x1e0], R3 ;  /* 0x0001e003000075a7 */ /* 0x00872400080011ff */
[----:B----4-:R-:W-:Y:S05]  /*9540*/  @!P0 NANOSLEEP.SYNCS 0x989680 ;  /* 0x009896800000895d */ /* 0x010fea0003900000 */
[----:B------:R-:W4:Y:S02]  /*9550*/  @!P0 SYNCS.PHASECHK.TRANS64 P0, [R0+URZ+0x1e0], R3 ;  /* 0x0001e003000085a7 */ /* 0x000f2400080010ff */
[----:B----4-:R-:W-:Y:S05]  /*9560*/  @!P0 BRA `(.L_x_25) ;  /* 0xfffffffc00f08947 */ /* 0x010fea000383ffff */
[----:B------:R-:W-:Y:S05]  /*9570*/  BRA `(.L_x_125) ;  /* 0xffffff8400307947 */ /* 0x000fea000383ffff */
.L_x_28:
[----:B---3--:R-:W-:Y:S07]  /*9580*/  MOV R0, UR33 ;  /* 0x0000002100007c02 */ /* 0x008fee0008000f00 */
.L_x_126:
[----:B---3--:R3:W4:Y:S02]  /*9590*/  SYNCS.PHASECHK.TRANS64.TRYWAIT P0, [R0+URZ+0xa8], R3 ;  /* 0x0000a803000075a7 */ /* 0x00872400080011ff */
[----:B----4-:R-:W-:Y:S05]  /*95a0*/  @!P0 NANOSLEEP.SYNCS 0x989680 ;  /* 0x009896800000895d */ /* 0x010fea0003900000 */
[----:B------:R-:W4:Y:S02]  /*95b0*/  @!P0 SYNCS.PHASECHK.TRANS64 P0, [R0+URZ+0xa8], R3 ;  /* 0x0000a803000085a7 */ /* 0x000f2400080010ff */
[----:B----4-:R-:W-:Y:S05]  /*95c0*/  @!P0 BRA `(.L_x_126) ;  /* 0xfffffffc00f08947 */ /* 0x010fea000383ffff */
[----:B------:R-:W-:Y:S05]  /*95d0*/  BRA `(.L_x_27) ;  /* 0xffffff8400707947 */ /* 0x000fea000383ffff */
.L_x_35:
[----:B-1----:R-:W-:Y:S07]  /*95e0*/  MOV R0, UR9 ;  /* 0x0000000900007c02 */ /* 0x002fee0008000f00 */
.L_x_127:
[----:B-1----:R1:W2:Y:S02]  /*95f0*/  SYNCS.PHASECHK.TRANS64.TRYWAIT P0, [R0+URZ+0xa8], R3 ;  /* 0x0000a803000075a7 */ /* 0x0022a400080011ff */
[----:B--2---:R-:W-:Y:S05]  /*9600*/  @!P0 NANOSLEEP.SYNCS 0x989680 ;  /* 0x009896800000895d */ /* 0x004fea0003900000 */
[----:B------:R-:W2:Y:S02]  /*9610*/  @!P0 SYNCS.PHASECHK.TRANS64 P0, [R0+URZ+0xa8], R3 ;  /* 0x0000a803000085a7 */ /* 0x000ea400080010ff */
[----:B--2---:R-:W-:Y:S05]  /*9620*/  @!P0 BRA `(.L_x_127) ;  /* 0xfffffffc00f08947 */ /* 0x004fea000383ffff */
[----:B------:R-:W-:Y:S05]  /*9630*/  BRA `(.L_x_34) ;  /* 0xffffff88002c7947 */ /* 0x000fea000383ffff */
.L_x_40:
[----:B-1----:R1:W2:Y:S02]  /*9640*/  SYNCS.PHASECHK.TRANS64.TRYWAIT P0, [R3+URZ+0x170], R0 ;  /* 0x00017000030075a7 */ /* 0x0022a400080011ff */
[----:B--2---:R-:W-:Y:S05]  /*9650*/  @!P0 NANOSLEEP.SYNCS 0x989680 ;  /* 0x009896800000895d */ /* 0x004fea0003900000 */
[----:B------:R-:W2:Y:S02]  /*9660*/  @!P0 SYNCS.PHASECHK.TRANS64 P0, [R3+URZ+0x170], R0 ;  /* 0x00017000030085a7 */ /* 0x000ea400080010ff */
[----:B--2---:R-:W-:Y:S05]  /*9670*/  @!P0 BRA `(.L_x_40) ;  /* 0xfffffffc00f08947 */ /* 0x004fea000383ffff */
[----:B------:R-:W-:Y:S05]  /*9680*/  BRA `(.L_x_128) ;  /* 0xffffff8800cc7947 */ /* 0x000fea000383ffff */
.L_x_44:
[----:B-1----:R-:W-:-:S07]  /*9690*/  MOV R0, UR4 ;  /* 0x0000000400007c02 */ /* 0x002fce0008000f00 */
.L_x_129:
[----:B-1----:R1:W2:Y:S02]  /*96a0*/  SYNCS.PHASECHK.TRANS64.TRYWAIT P0, [R0+URZ], R3 ;  /* 0x00000003000075a7 */ /* 0x0022a400080011ff */
[----:B--2---:R-:W-:Y:S05]  /*96b0*/  @!P0 NANOSLEEP.SYNCS 0x989680 ;  /* 0x009896800000895d */ /* 0x004fea0003900000 */
[----:B------:R-:W2:Y:S02]  /*96c0*/  @!P0 SYNCS.PHASECHK.TRANS64 P0, [R0+URZ], R3 ;  /* 0x00000003000085a7 */ /* 0x000ea400080010ff */
[----:B--2---:R-:W-:Y:S05]  /*96d0*/  @!P0 BRA `(.L_x_129) ;  /* 0xfffffffc00f08947 */ /* 0x004fea000383ffff */
[----:B------:R-:W-:Y:S05]  /*96e0*/  BRA `(.L_x_130) ;  /* 0xffffff9000707947 */ /* 0x000fea000383ffff */
.L_x_45:
[----:B------:R-:W-:-:S07]  /*96f0*/  MOV R0, UR5 ;  /* 0x0000000500007c02 */ /* 0x000fce0008000f00 */
.L_x_131:
[----:B-1----:R1:W2:Y:S02]  /*9700*/  SYNCS.PHASECHK.TRANS64.TRYWAIT P0, [R0+URZ], R3 ;  /* 0x00000003000075a7 */ /* 0x0022a400080011ff */
[----:B--2---:R-:W-:Y:S05]  /*9710*/  @!P0 NANOSLEEP.SYNCS 0x989680 ;  /* 0x009896800000895d */ /* 0x004fea0003900000 */
[----:B------:R-:W2:Y:S02]  /*9720*/  @!P0 SYNCS.PHASECHK.TRANS64 P0, [R0+URZ], R3 ;  /* 0x00000003000085a7 */ /* 0x000ea400080010ff */
[----:B--2---:R-:W-:Y:S05]  /*9730*/  @!P0 BRA `(.L_x_131) ;  /* 0xfffffffc00f08947 */ /* 0x004fea000383ffff */
[----:B------:R-:W-:Y:S05]  /*9740*/  BRA `(.L_x_132) ;  /* 0xffffff90007c7947 */ /* 0x000fea000383ffff */
.L_x_46:
[----:B------:R-:W-:-:S07]  /*9750*/  MOV R0, UR5 ;  /* 0x0000000500007c02 */ /* 0x000fce0008000f00 */
.L_x_133:
[----:B-1----:R1:W2:Y:S02]  /*9760*/  SYNCS.PHASECHK.TRANS64.TRYWAIT P0, [R0+URZ], R3 ;  /* 0x00000003000075a7 */ /* 0x0022a400080011ff */
[----:B--2---:R-:W-:Y:S05]  /*9770*/  @!P0 NANOSLEEP.SYNCS 0x989680 ;  /* 0x009896800000895d */ /* 0x004fea0003900000 */
[----:B------:R-:W2:Y:S02]  /*9780*/  @!P0 SYNCS.PHASECHK.TRANS64 P0, [R0+URZ], R3 ;  /* 0x00000003000085a7 */ /* 0x000ea400080010ff */
[----:B--2---:R-:W-:Y:S05]  /*9790*/  @!P0 BRA `(.L_x_133) ;  /* 0xfffffffc00f08947 */ /* 0x004fea000383ffff */
[----:B------:R-:W-:Y:S05]  /*97a0*/  BRA `(.L_x_134) ;  /* 0xffffff9000887947 */ /* 0x000fea000383ffff */
.L_x_47:
[----:B------:R-:W-:-:S07]  /*97b0*/  MOV R0, UR5 ;  /* 0x0000000500007c02 */ /* 0x000fce0008000f00 */
.L_x_135:
[----:B-1----:R1:W2:Y:S02]  /*97c0*/  SYNCS.PHASECHK.TRANS64.TRYWAIT P0, [R0+URZ], R3 ;  /* 0x00000003000075a7 */ /* 0x0022a400080011ff */
[----:B--2---:R-:W-:Y:S05]  /*97d0*/  @!P0 NANOSLEEP.SYNCS 0x989680 ;  /* 0x009896800000895d */ /* 0x004fea0003900000 */
[----:B------:R-:W2:Y:S02]  /*97e0*/  @!P0 SYNCS.PHASECHK.TRANS64 P0, [R0+URZ], R3 ;  /* 0x00000003000085a7 */ /* 0x000ea400080010ff */
[----:B--2---:R-:W-:Y:S05]  /*97f0*/  @!P0 BRA `(.L_x_135) ;  /* 0xfffffffc00f08947 */ /* 0x004fea000383ffff */
[----:B------:R-:W-:Y:S05]  /*9800*/  BRA `(.L_x_136) ;  /* 0xffffff9000947947 */ /* 0x000fea000383ffff */
.L_x_48:
[----:B------:R-:W-:-:S07]  /*9810*/  MOV R0, UR5 ;  /* 0x0000000500007c02 */ /* 0x000fce0008000f00 */
.L_x_137:
[----:B-1----:R1:W2:Y:S02]  /*9820*/  SYNCS.PHASECHK.TRANS64.TRYWAIT P0, [R0+URZ], R3 ;  /* 0x00000003000075a7 */ /* 0x0022a400080011ff */
[----:B--2---:R-:W-:Y:S05]  /*9830*/  @!P0 NANOSLEEP.SYNCS 0x989680 ;  /* 0x009896800000895d */ /* 0x004fea0003900000 */
[----:B------:R-:W2:Y:S02]  /*9840*/  @!P0 SYNCS.PHASECHK.TRANS64 P0, [R0+URZ], R3 ;  /* 0x00000003000085a7 */ /* 0x000ea400080010ff */
[----:B--2---:R-:W-:Y:S05]  /*9850*/  @!P0 BRA `(.L_x_137) ;  /* 0xfffffffc00f08947 */ /* 0x004fea000383ffff */
[----:B------:R-:W-:Y:S05]  /*9860*/  BRA `(.L_x_138) ;  /* 0xffffff9000a07947 */ /* 0x000fea000383ffff */
.L_x_49:
[----:B------:R-:W-:-:S07]  /*9870*/  MOV R0, UR5 ;  /* 0x0000000500007c02 */ /* 0x000fce0008000f00 */
.L_x_139:
[----:B-1----:R1:W2:Y:S02]  /*9880*/  SYNCS.PHASECHK.TRANS64.TRYWAIT P0, [R0+URZ], R3 ;  /* 0x00000003000075a7 */ /* 0x0022a400080011ff */
[----:B--2---:R-:W-:Y:S05]  /*9890*/  @!P0 NANOSLEEP.SYNCS 0x989680 ;  /* 0x009896800000895d */ /* 0x004fea0003900000 */
[----:B------:R-:W2:Y:S02]  /*98a0*/  @!P0 SYNCS.PHASECHK.TRANS64 P0, [R0+URZ], R3 ;  /* 0x00000003000085a7 */ /* 0x000ea400080010ff */
[----:B--2---:R-:W-:Y:S05]  /*98b0*/  @!P0 BRA `(.L_x_139) ;  /* 0xfffffffc00f08947 */ /* 0x004fea000383ffff */
[----:B------:R-:W-:Y:S05]  /*98c0*/  BRA `(.L_x_140) ;  /* 0xffffff9000ac7947 */ /* 0x000fea000383ffff */
.L_x_50:
[----:B------:R-:W-:-:S07]  /*98d0*/  MOV R0, UR5 ;  /* 0x0000000500007c02 */ /* 0x000fce0008000f00 */
.L_x_141:
[----:B-1----:R1:W2:Y:S02]  /*98e0*/  SYNCS.PHASECHK.TRANS64.TRYWAIT P0, [R0+URZ], R3 ;  /* 0x00000003000075a7 */ /* 0x0022a400080011ff */
[----:B--2---:R-:W-:Y:S05]  /*98f0*/  @!P0 NANOSLEEP.SYNCS 0x989680 ;  /* 0x009896800000895d */ /* 0x004fea0003900000 */
[----:B------:R-:W2:Y:S02]  /*9900*/  @!P0 SYNCS.PHASECHK.TRANS64 P0, [R0+URZ], R3 ;  /* 0x00000003000085a7 */ /* 0x000ea400080010ff */
[----:B--2---:R-:W-:Y:S05]  /*9910*/  @!P0 BRA `(.L_x_141) ;  /* 0xfffffffc00f08947 */ /* 0x004fea000383ffff */
[----:B------:R-:W-:Y:S05]  /*9920*/  BRA `(.L_x_142) ;  /* 0xffffff9000b87947 */ /* 0x000fea000383ffff */
.L_x_51:
[----:B------:R-:W-:-:S07]  /*9930*/  MOV R0, UR5 ;  /* 0x0000000500007c02 */ /* 0x000fce0008000f00 */
.L_x_143:
[----:B-1----:R1:W2:Y:S02]  /*9940*/  SYNCS.PHASECHK.TRANS64.TRYWAIT P0, [R0+URZ], R3 ;  /* 0x00000003000075a7 */ /* 0x0022a400080011ff */
[----:B--2---:R-:W-:Y:S05]  /*9950*/  @!P0 NANOSLEEP.SYNCS 0x989680 ;  /* 0x009896800000895d */ /* 0x004fea0003900000 */
[----:B------:R-:W2:Y:S02]  /*9960*/  @!P0 SYNCS.PHASECHK.TRANS64 P0, [R0+URZ], R3 ;  /* 0x00000003000085a7 */ /* 0x000ea400080010ff */
[----:B--2---:R-:W-:Y:S05]  /*9970*/  @!P0 BRA `(.L_x_143) ;  /* 0xfffffffc00f08947 */ /* 0x004fea000383ffff */
[----:B------:R-:W-:Y:S05]  /*9980*/  BRA `(.L_x_144) ;  /* 0xffffff9000c47947 */ /* 0x000fea000383ffff */
.L_x_52:
[----:B------:R-:W-:-:S07]  /*9990*/  MOV R0, UR5 ;  /* 0x0000000500007c02 */ /* 0x000fce0008000f00 */
.L_x_145:
[----:B-1----:R1:W2:Y:S02]  /*99a0*/  SYNCS.PHASECHK.TRANS64.TRYWAIT P0, [R0+URZ], R3 ;  /* 0x00000003000075a7 */ /* 0x0022a400080011ff */
[----:B--2---:R-:W-:Y:S05]  /*99b0*/  @!P0 NANOSLEEP.SYNCS 0x989680 ;  /* 0x009896800000895d */ /* 0x004fea0003900000 */
[----:B------:R-:W2:Y:S02]  /*99c0*/  @!P0 SYNCS.PHASECHK.TRANS64 P0, [R0+URZ], R3 ;  /* 0x00000003000085a7 */ /* 0x000ea400080010ff */
[----:B--2---:R-:W-:Y:S05]  /*99d0*/  @!P0 BRA `(.L_x_145) ;  /* 0xfffffffc00f08947 */ /* 0x004fea000383ffff */
[----:B------:R-:W-:Y:S05]  /*99e0*/  BRA `(.L_x_146) ;  /* 0xffffff9000d07947 */ /* 0x000fea000383ffff */
.L_x_53:
[----:B------:R-:W-:-:S07]  /*99f0*/  MOV R0, UR5 ;  /* 0x0000000500007c02 */ /* 0x000fce0008000f00 */
.L_x_147:
[----:B-1----:R1:W2:Y:S02]  /*9a00*/  SYNCS.PHASECHK.TRANS64.TRYWAIT P0, [R0+URZ], R3 ;  /* 0x00000003000075a7 */ /* 0x0022a400080011ff */
[----:B--2---:R-:W-:Y:S05]  /*9a10*/  @!P0 NANOSLEEP.SYNCS 0x989680 ;  /* 0x009896800000895d */ /* 0x004fea0003900000 */
[----:B------:R-:W2:Y:S02]  /*9a20*/  @!P0 SYNCS.PHASECHK.TRANS64 P0, [R0+URZ], R3 ;  /* 0x00000003000085a7 */ /* 0x000ea400080010ff */
[----:B--2---:R-:W-:Y:S05]  /*9a30*/  @!P0 BRA `(.L_x_147) ;  /* 0xfffffffc00f08947 */ /* 0x004fea000383ffff */
[----:B------:R-:W-:Y:S05]  /*9a40*/  BRA `(.L_x_148) ;  /* 0xffffff9000dc7947 */ /* 0x000fea000383ffff */
.L_x_54:
[----:B------:R-:W-:-:S07]  /*9a50*/  MOV R0, UR5 ;  /* 0x0000000500007c02 */ /* 0x000fce0008000f00 */
.L_x_149:
[----:B-1----:R1:W2:Y:S02]  /*9a60*/  SYNCS.PHASECHK.TRANS64.TRYWAIT P0, [R0+URZ], R3 ;  /* 0x00000003000075a7 */ /* 0x0022a400080011ff */
[----:B--2---:R-:W-:Y:S05]  /*9a70*/  @!P0 NANOSLEEP.SYNCS 0x989680 ;  /* 0x009896800000895d */ /* 0x004fea0003900000 */
[----:B------:R-:W2:Y:S02]  /*9a80*/  @!P0 SYNCS.PHASECHK.TRANS64 P0, [R0+URZ], R3 ;  /* 0x00000003000085a7 */ /* 0x000ea400080010ff */
[----:B--2---:R-:W-:Y:S05]  /*9a90*/  @!P0 BRA `(.L_x_149) ;  /* 0xfffffffc00f08947 */ /* 0x004fea000383ffff */
[----:B------:R-:W-:Y:S05]  /*9aa0*/  BRA `(.L_x_150) ;  /* 0xffffff9000e87947 */ /* 0x000fea000383ffff */
.L_x_55:
[----:B------:R-:W-:-:S07]  /*9ab0*/  MOV R0, UR5 ;  /* 0x0000000500007c02 */ /* 0x000fce0008000f00 */
.L_x_151:
[----:B-1----:R1:W2:Y:S02]  /*9ac0*/  SYNCS.PHASECHK.TRANS64.TRYWAIT P0, [R0+URZ], R3 ;  /* 0x00000003000075a7 */ /* 0x0022a400080011ff */
[----:B--2---:R-:W-:Y:S05]  /*9ad0*/  @!P0 NANOSLEEP.SYNCS 0x989680 ;  /* 0x009896800000895d */ /* 0x004fea0003900000 */
[----:B------:R-:W2:Y:S02]  /*9ae0*/  @!P0 SYNCS.PHASECHK.TRANS64 P0, [R0+URZ], R3 ;  /* 0x00000003000085a7 */ /* 0x000ea400080010ff */
[----:B--2---:R-:W-:Y:S05]  /*9af0*/  @!P0 BRA `(.L_x_151) ;  /* 0xfffffffc00f08947 */ /* 0x004fea000383ffff */
[----:B------:R-:W-:Y:S05]  /*9b00*/  BRA `(.L_x_152) ;  /* 0xffffff9000f47947 */ /* 0x000fea000383ffff */
.L_x_56:
[----:B------:R-:W-:-:S07]  /*9b10*/  MOV R0, UR5 ;  /* 0x0000000500007c02 */ /* 0x000fce0008000f00 */
.L_x_153:
[----:B-1----:R1:W2:Y:S02]  /*9b20*/  SYNCS.PHASECHK.TRANS64.TRYWAIT P0, [R0+URZ], R3 ;  /* 0x00000003000075a7 */ /* 0x0022a400080011ff */
[----:B--2---:R-:W-:Y:S05]  /*9b30*/  @!P0 NANOSLEEP.SYNCS 0x989680 ;  /* 0x009896800000895d */ /* 0x004fea0003900000 */
[----:B------:R-:W2:Y:S02]  /*9b40*/  @!P0 SYNCS.PHASECHK.TRANS64 P0, [R0+URZ], R3 ;  /* 0x00000003000085a7 */ /* 0x000ea400080010ff */
[----:B--2---:R-:W-:Y:S05]  /*9b50*/  @!P0 BRA `(.L_x_153) ;  /* 0xfffffffc00f08947 */ /* 0x004fea000383ffff */
[----:B------:R-:W-:Y:S05]  /*9b60*/  BRA `(.L_x_154) ;  /* 0xffffff9400007947 */ /* 0x000fea000383ffff */
.L_x_57:
[----:B------:R-:W-:-:S07]  /*9b70*/  MOV R0, UR5 ;  /* 0x0000000500007c02 */ /* 0x000fce0008000f00 */
.L_x_155:
[----:B-1----:R1:W2:Y:S02]  /*9b80*/  SYNCS.PHASECHK.TRANS64.TRYWAIT P0, [R0+URZ], R3 ;  /* 0x00000003000075a7 */ /* 0x0022a400080011ff */
[----:B--2---:R-:W-:Y:S05]  /*9b90*/  @!P0 NANOSLEEP.SYNCS 0x989680 ;  /* 0x009896800000895d */ /* 0x004fea0003900000 */
[----:B------:R-:W2:Y:S02]  /*9ba0*/  @!P0 SYNCS.PHASECHK.TRANS64 P0, [R0+URZ], R3 ;  /* 0x00000003000085a7 */ /* 0x000ea400080010ff */
[----:B--2---:R-:W-:Y:S05]  /*9bb0*/  @!P0 BRA `(.L_x_155) ;  /* 0xfffffffc00f08947 */ /* 0x004fea000383ffff */
[----:B------:R-:W-:Y:S05]  /*9bc0*/  BRA `(.L_x_156) ;  /* 0xffffff94000c7947 */ /* 0x000fea000383ffff */
.L_x_58:
[----:B------:R-:W-:-:S07]  /*9bd0*/  MOV R0, UR5 ;  /* 0x0000000500007c02 */ /* 0x000fce0008000f00 */
.L_x_157:
[----:B-1----:R1:W2:Y:S02]  /*9be0*/  SYNCS.PHASECHK.TRANS64.TRYWAIT P0, [R0+URZ], R3 ;  /* 0x00000003000075a7 */ /* 0x0022a400080011ff */
[----:B--2---:R-:W-:Y:S05]  /*9bf0*/  @!P0 NANOSLEEP.SYNCS 0x989680 ;  /* 0x009896800000895d */ /* 0x004fea0003900000 */
[----:B------:R-:W2:Y:S02]  /*9c00*/  @!P0 SYNCS.PHASECHK.TRANS64 P0, [R0+URZ], R3 ;  /* 0x00000003000085a7 */ /* 0x000ea400080010ff */
[----:B--2---:R-:W-:Y:S05]  /*9c10*/  @!P0 BRA `(.L_x_157) ;  /* 0xfffffffc00f08947 */ /* 0x004fea000383ffff */
[----:B------:R-:W-:Y:S05]  /*9c20*/  BRA `(.L_x_158) ;  /* 0xffffff9400187947 */ /* 0x000fea000383ffff */
.L_x_59:
[----:B------:R-:W-:-:S07]  /*9c30*/  MOV R0, UR5 ;  /* 0x0000000500007c02 */ /* 0x000fce0008000f00 */
.L_x_159:
[----:B-1----:R1:W2:Y:S02]  /*9c40*/  SYNCS.PHASECHK.TRANS64.TRYWAIT P0, [R0+URZ], R3 ;  /* 0x00000003000075a7 */ /* 0x0022a400080011ff */
[----:B--2---:R-:W-:Y:S05]  /*9c50*/  @!P0 NANOSLEEP.SYNCS 0x989680 ;  /* 0x009896800000895d */ /* 0x004fea0003900000 */
[----:B------:R-:W2:Y:S02]  /*9c60*/  @!P0 SYNCS.PHASECHK.TRANS64 P0, [R0+URZ], R3 ;  /* 0x00000003000085a7 */ /* 0x000ea400080010ff */
[----:B--2---:R-:W-:Y:S05]  /*9c70*/  @!P0 BRA `(.L_x_159) ;  /* 0xfffffffc00f08947 */ /* 0x004fea000383ffff */
[----:B------:R-:W-:Y:S05]  /*9c80*/  BRA `(.L_x_160) ;  /* 0xffffff9400247947 */ /* 0x000fea000383ffff */
.L_x_60:
[----:B------:R-:W-:-:S07]  /*9c90*/  MOV R0, UR5 ;  /* 0x0000000500007c02 */ /* 0x000fce0008000f00 */
.L_x_161:
[----:B-1----:R1:W2:Y:S02]  /*9ca0*/  SYNCS.PHASECHK.TRANS64.TRYWAIT P0, [R0+URZ], R3 ;  /* 0x00000003000075a7 */ /* 0x0022a400080011ff */
[----:B--2---:R-:W-:Y:S05]  /*9cb0*/  @!P0 NANOSLEEP.SYNCS 0x989680 ;  /* 0x009896800000895d */ /* 0x004fea0003900000 */
[----:B------:R-:W2:Y:S02]  /*9cc0*/  @!P0 SYNCS.PHASECHK.TRANS64 P0, [R0+URZ], R3 ;  /* 0x00000003000085a7 */ /* 0x000ea400080010ff */
[----:B--2---:R-:W-:Y:S05]  /*9cd0*/  @!P0 BRA `(.L_x_161) ;  /* 0xfffffffc00f08947 */ /* 0x004fea000383ffff */
[----:B------:R-:W-:Y:S05]  /*9ce0*/  BRA `(.L_x_162) ;  /* 0xffffff9400307947 */ /* 0x000fea000383ffff */
.L_x_61:
[----:B------:R-:W-:-:S07]  /*9cf0*/  MOV R0, UR5 ;  /* 0x0000000500007c02 */ /* 0x000fce0008000f00 */
.L_x_163:
[----:B-1----:R1:W2:Y:S02]  /*9d00*/  SYNCS.PHASECHK.TRANS64.TRYWAIT P0, [R0+URZ], R3 ;  /* 0x00000003000075a7 */ /* 0x0022a400080011ff */
[----:B--2---:R-:W-:Y:S05]  /*9d10*/  @!P0 NANOSLEEP.SYNCS 0x989680 ;  /* 0x009896800000895d */ /* 0x004fea0003900000 */
[----:B------:R-:W2:Y:S02]  /*9d20*/  @!P0 SYNCS.PHASECHK.TRANS64 P0, [R0+URZ], R3 ;  /* 0x00000003000085a7 */ /* 0x000ea400080010ff */
[----:B--2---:R-:W-:Y:S05]  /*9d30*/  @!P0 BRA `(.L_x_163) ;  /* 0xfffffffc00f08947 */ /* 0x004fea000383ffff */
[----:B------:R-:W-:Y:S05]  /*9d40*/  BRA `(.L_x_164) ;  /* 0xffffff94003c7947 */ /* 0x000fea000383ffff */
.L_x_62:
[----:B------:R-:W-:-:S07]  /*9d50*/  MOV R0, UR5 ;  /* 0x0000000500007c02 */ /* 0x000fce0008000f00 */
.L_x_165:
[----:B-1----:R1:W2:Y:S02]  /*9d60*/  SYNCS.PHASECHK.TRANS64.TRYWAIT P0, [R0+URZ], R3 ;  /* 0x00000003000075a7 */ /* 0x0022a400080011ff */
[----:B--2---:R-:W-:Y:S05]  /*9d70*/  @!P0 NANOSLEEP.SYNCS 0x989680 ;  /* 0x009896800000895d */ /* 0x004fea0003900000 */
[----:B------:R-:W2:Y:S02]  /*9d80*/  @!P0 SYNCS.PHASECHK.TRANS64 P0, [R0+URZ], R3 ;  /* 0x00000003000085a7 */ /* 0x000ea400080010ff */
[----:B--2---:R-:W-:Y:S05]  /*9d90*/  @!P0 BRA `(.L_x_165) ;  /* 0xfffffffc00f08947 */ /* 0x004fea000383ffff */
[----:B------:R-:W-:Y:S05]  /*9da0*/  BRA `(.L_x_166) ;  /* 0xffffff9400487947 */ /* 0x000fea000383ffff */
.L_x_63:
[----:B------:R-:W-:-:S07]  /*9db0*/  MOV R0, UR5 ;  /* 0x0000000500007c02 */ /* 0x000fce0008000f00 */
.L_x_167:
[----:B-1----:R1:W2:Y:S02]  /*9dc0*/  SYNCS.PHASECHK.TRANS64.TRYWAIT P0, [R0+URZ], R3 ;  /* 0x00000003000075a7 */ /* 0x0022a400080011ff */
[----:B--2---:R-:W-:Y:S05]  /*9dd0*/  @!P0 NANOSLEEP.SYNCS 0x989680 ;  /* 0x009896800000895d */ /* 0x004fea0003900000 */
[----:B------:R-:W2:Y:S02]  /*9de0*/  @!P0 SYNCS.PHASECHK.TRANS64 P0, [R0+URZ], R3 ;  /* 0x00000003000085a7 */ /* 0x000ea400080010ff */
[----:B--2---:R-:W-:Y:S05]  /*9df0*/  @!P0 BRA `(.L_x_167) ;  /* 0xfffffffc00f08947 */ /* 0x004fea000383ffff */
[----:B------:R-:W-:Y:S05]  /*9e00*/  BRA `(.L_x_168) ;  /* 0xffffff9400547947 */ /* 0x000fea000383ffff */
.L_x_66:
[----:B--2---:R2:W3:Y:S02]  /*9e10*/  SYNCS.PHASECHK.TRANS64.TRYWAIT P0, [R2+URZ+0x1d0], R5 ;  /* 0x0001d005020075a7 */ /* 0x0044e400080011ff */
[----:B---3--:R-:W-:Y:S05]  /*9e20*/  @!P0 NANOSLEEP.SYNCS 0x989680 ;  /* 0x009896800000895d */ /* 0x008fea0003900000 */
[----:B------:R-:W3:Y:S02]  /*9e30*/  @!P0 SYNCS.PHASECHK.TRANS64 P0, [R2+URZ+0x1d0], R5 ;  /* 0x0001d005020085a7 */ /* 0x000ee400080010ff */
[----:B---3--:R-:W-:Y:S05]  /*9e40*/  @!P0 BRA `(.L_x_66) ;  /* 0xfffffffc00f08947 */ /* 0x008fea000383ffff */
[----:B------:R-:W-:Y:S05]  /*9e50*/  BRA `(.L_x_169) ;  /* 0xffffff9400b07947 */ /* 0x000fea000383ffff */
.L_x_67:
[----:B------:R-:W-:-:S07]  /*9e60*/  MOV R2, UR4 ;  /* 0x0000000400027c02 */ /* 0x000fce0008000f00 */
.L_x_170:
[----:B--2---:R2:W3:Y:S02]  /*9e70*/  SYNCS.PHASECHK.TRANS64.TRYWAIT P0, [R2+URZ+0x180], R5 ;  /* 0x00018005020075a7 */ /* 0x0044e400080011ff */
[----:B---3--:R-:W-:Y:S05]  /*9e80*/  @!P0 NANOSLEEP.SYNCS 0x989680 ;  /* 0x009896800000895d */ /* 0x008fea0003900000 */
[----:B------:R-:W3:Y:S02]  /*9e90*/  @!P0 SYNCS.PHASECHK.TRANS64 P0, [R2+URZ+0x180], R5 ;  /* 0x00018005020085a7 */ /* 0x000ee400080010ff */
[----:B---3--:R-:W-:Y:S05]  /*9ea0*/  @!P0 BRA `(.L_x_170) ;  /* 0xfffffffc00f08947 */ /* 0x008fea000383ffff */
[----:B------:R-:W-:Y:S05]  /*9eb0*/  BRA `(.L_x_171) ;  /* 0xffffff9400c07947 */ /* 0x000fea000383ffff */
.L_x_68:
[----:B--2---:R2:W3:Y:S02]  /*9ec0*/  SYNCS.PHASECHK.TRANS64.TRYWAIT P1, [R2+URZ+0x170], R5 ;  /* 0x00017005020075a7 */ /* 0x0044e400080211ff */
[----:B---3--:R-:W-:Y:S05]  /*9ed0*/  @!P1 NANOSLEEP.SYNCS 0x989680 ;  /* 0x009896800000995d */ /* 0x008fea0003900000 */
[----:B------:R-:W3:Y:S02]  /*9ee0*/  @!P1 SYNCS.PHASECHK.TRANS64 P1, [R2+URZ+0x170], R5 ;  /* 0x00017005020095a7 */ /* 0x000ee400080210ff */
[----:B---3--:R-:W-:Y:S05]  /*9ef0*/  @!P1 BRA `(.L_x_68) ;  /* 0xfffffffc00f09947 */ /* 0x008fea000383ffff */
[----:B------:R-:W-:Y:S05]  /*9f00*/  BRA `(.L_x_172) ;  /* 0xffffff9400f07947 */ /* 0x000fea000383ffff */
.L_x_71:
[----:B------:R-:W-:-:S07]  /*9f10*/  MOV R0, UR4 ;  /* 0x0000000400007c02 */ /* 0x000fce0008000f00 */
.L_x_173:
[----:B--2---:R2:W3:Y:S02]  /*9f20*/  SYNCS.PHASECHK.TRANS64.TRYWAIT P0, [R0+URZ+0x180], R3 ;  /* 0x00018003000075a7 */ /* 0x0044e400080011ff */
[----:B---3--:R-:W-:Y:S05]  /*9f30*/  @!P0 NANOSLEEP.SYNCS 0x989680 ;  /* 0x009896800000895d */ /* 0x008fea0003900000 */
[----:B------:R-:W3:Y:S02]  /*9f40*/  @!P0 SYNCS.PHASECHK.TRANS64 P0, [R0+URZ+0x180], R3 ;  /* 0x00018003000085a7 */ /* 0x000ee400080010ff */
[----:B---3--:R-:W-:Y:S05]  /*9f50*/  @!P0 BRA `(.L_x_173) ;  /* 0xfffffffc00f08947 */ /* 0x008fea000383ffff */
[----:B------:R-:W-:Y:S05]  /*9f60*/  BRA `(.L_x_70) ;  /* 0xffffff9800447947 */ /* 0x000fea000383ffff */
.L_x_78:
[----:B-1----:R1:W2:Y:S02]  /*9f70*/  SYNCS.PHASECHK.TRANS64.TRYWAIT P1, [R0+URZ+0x170], R5 ;  /* 0x00017005000075a7 */ /* 0x0022a400080211ff */
[----:B--2---:R-:W-:Y:S05]  /*9f80*/  @!P1 NANOSLEEP.SYNCS 0x989680 ;  /* 0x009896800000995d */ /* 0x004fea0003900000 */
[----:B------:R-:W2:Y:S02]  /*9f90*/  @!P1 SYNCS.PHASECHK.TRANS64 P1, [R0+URZ+0x170], R5 ;  /* 0x00017005000095a7 */ /* 0x000ea400080210ff */
[----:B--2---:R-:W-:Y:S05]  /*9fa0*/  @!P1 BRA `(.L_x_78) ;  /* 0xfffffffc00f09947 */ /* 0x004fea000383ffff */
[----:B------:R-:W-:Y:S05]  /*9fb0*/  BRA `(.L_x_174) ;  /* 0xffffff9c00a07947 */ /* 0x000fea000383ffff */
.L_x_79:
[----:B------:R-:W-:-:S07]  /*9fc0*/  MOV R3, UR19 ;  /* 0x0000001300037c02 */ /* 0x000fce0008000f00 */
.L_x_175:
[----:B-1----:R1:W2:Y:S02]  /*9fd0*/  SYNCS.PHASECHK.TRANS64.TRYWAIT P0, [R3+URZ+0x1b0], R0 ;  /* 0x0001b000030075a7 */ /* 0x0022a400080011ff */
[----:B--2---:R-:W-:Y:S05]  /*9fe0*/  @!P0 NANOSLEEP.SYNCS 0x989680 ;  /* 0x009896800000895d */ /* 0x004fea0003900000 */
[----:B------:R-:W2:Y:S02]  /*9ff0*/  @!P0 SYNCS.PHASECHK.TRANS64 P0, [R3+URZ+0x1b0], R0 ;  /* 0x0001b000030085a7 */ /* 0x000ea400080010ff */
[----:B--2---:R-:W-:Y:S05]  /*a000*/  @!P0 BRA `(.L_x_175) ;  /* 0xfffffffc00f08947 */ /* 0x004fea000383ffff */
[----:B------:R-:W-:Y:S05]  /*a010*/  BRA `(.L_x_176) ;  /* 0xffffff9c00d47947 */ /* 0x000fea000383ffff */
.L_x_82:
[----:B------:R-:W-:Y:S07]  /*a020*/  MOV R0, UR7 ;  /* 0x0000000700007c02 */ /* 0x000fee0008000f00 */
.L_x_177:
[----:B-1----:R1:W2:Y:S02]  /*a030*/  SYNCS.PHASECHK.TRANS64.TRYWAIT P0, [R0+URZ], R3 ;  /* 0x00000003000075a7 */ /* 0x0022a400080011ff */
[----:B--2---:R-:W-:Y:S05]  /*a040*/  @!P0 NANOSLEEP.SYNCS 0x989680 ;  /* 0x009896800000895d */ /* 0x004fea0003900000 */
[----:B------:R-:W2:Y:S02]  /*a050*/  @!P0 SYNCS.PHASECHK.TRANS64 P0, [R0+URZ], R3 ;  /* 0x00000003000085a7 */ /* 0x000ea400080010ff */
[----:B--2---:R-:W-:Y:S05]  /*a060*/  @!P0 BRA `(.L_x_177) ;  /* 0xfffffffc00f08947 */ /* 0x004fea000383ffff */
[----:B------:R-:W-:Y:S05]  /*a070*/  BRA `(.L_x_81) ;  /* 0xffffffa000087947 */ /* 0x000fea000383ffff */
.L_x_85:
[----:B------:R-:W-:-:S07]  /*a080*/  MOV R0, UR4 ;  /* 0x0000000400007c02 */ /* 0x000fce0008000f00 */
.L_x_178:
[----:B--2---:R2:W4:Y:S02]  /*a090*/  SYNCS.PHASECHK.TRANS64.TRYWAIT P0, [R0+URZ], R3 ;  /* 0x00000003000075a7 */ /* 0x00452400080011ff */
[----:B----4-:R-:W-:Y:S05]  /*a0a0*/  @!P0 NANOSLEEP.SYNCS 0x989680 ;  /* 0x009896800000895d */ /* 0x010fea0003900000 */
[----:B------:R-:W4:Y:S02]  /*a0b0*/  @!P0 SYNCS.PHASECHK.TRANS64 P0, [R0+URZ], R3 ;  /* 0x00000003000085a7 */ /* 0x000f2400080010ff */
[----:B----4-:R-:W-:Y:S05]  /*a0c0*/  @!P0 BRA `(.L_x_178) ;  /* 0xfffffffc00f08947 */ /* 0x010fea000383ffff */
[----:B------:R-:W-:Y:S05]  /*a0d0*/  BRA `(.L_x_179) ;  /* 0xffffffa000a87947 */ /* 0x000fea000383ffff */
.L_x_86:
[----:B------:R-:W-:-:S07]  /*a0e0*/  MOV R0, UR5 ;  /* 0x0000000500007c02 */ /* 0x000fce0008000f00 */
.L_x_180:
[----:B-1----:R1:W2:Y:S02]  /*a0f0*/  SYNCS.PHASECHK.TRANS64.TRYWAIT P0, [R0+URZ], R3 ;  /* 0x00000003000075a7 */ /* 0x0022a400080011ff */
[----:B--2---:R-:W-:Y:S05]  /*a100*/  @!P0 NANOSLEEP.SYNCS 0x989680 ;  /* 0x009896800000895d */ /* 0x004fea0003900000 */
[----:B------:R-:W2:Y:S02]  /*a110*/  @!P0 SYNCS.PHASECHK.TRANS64 P0, [R0+URZ], R3 ;  /* 0x00000003000085a7 */ /* 0x000ea400080010ff */
[----:B--2---:R-:W-:Y:S05]  /*a120*/  @!P0 BRA `(.L_x_180) ;  /* 0xfffffffc00f08947 */ /* 0x004fea000383ffff */
[----:B------:R-:W-:Y:S05]  /*a130*/  BRA `(.L_x_181) ;  /* 0xffffffa000b47947 */ /* 0x000fea000383ffff */
.L_x_87:
[----:B------:R-:W-:-:S07]  /*a140*/  MOV R0, UR5 ;  /* 0x0000000500007c02 */ /* 0x000fce0008000f00 */
.L_x_182:
[----:B-1----:R1:W2:Y:S02]  /*a150*/  SYNCS.PHASECHK.TRANS64.TRYWAIT P0, [R0+URZ], R3 ;  /* 0x00000003000075a7 */ /* 0x0022a400080011ff */
[----:B--2---:R-:W-:Y:S05]  /*a160*/  @!P0 NANOSLEEP.SYNCS 0x989680 ;  /* 0x009896800000895d */ /* 0x004fea0003900000 */
[----:B------:R-:W2:Y:S02]  /*a170*/  @!P0 SYNCS.PHASECHK.TRANS64 P0, [R0+URZ], R3 ;  /* 0x00000003000085a7 */ /* 0x000ea400080010ff */
[----:B--2---:R-:W-:Y:S05]  /*a180*/  @!P0 BRA `(.L_x_182) ;  /* 0xfffffffc00f08947 */ /* 0x004fea000383ffff */
[----:B------:R-:W-:Y:S05]  /*a190*/  BRA `(.L_x_183) ;  /* 0xffffffa000c07947 */ /* 0x000fea000383ffff */
.L_x_88:
[----:B------:R-:W-:-:S07]  /*a1a0*/  MOV R0, UR4 ;  /* 0x0000000400007c02 */ /* 0x000fce0008000f00 */
.L_x_184:
[----:B-1----:R1:W2:Y:S02]  /*a1b0*/  SYNCS.PHASECHK.TRANS64.TRYWAIT P0, [R0+URZ], R3 ;  /* 0x00000003000075a7 */ /* 0x0022a400080011ff */
[----:B--2---:R-:W-:Y:S05]  /*a1c0*/  @!P0 NANOSLEEP.SYNCS 0x989680 ;  /* 0x009896800000895d */ /* 0x004fea0003900000 */
[----:B------:R-:W2:Y:S02]  /*a1d0*/  @!P0 SYNCS.PHASECHK.TRANS64 P0, [R0+URZ], R3 ;  /* 0x00000003000085a7 */ /* 0x000ea400080010ff */
[----:B--2---:R-:W-:Y:S05]  /*a1e0*/  @!P0 BRA `(.L_x_184) ;  /* 0xfffffffc00f08947 */ /* 0x004fea000383ffff */
[----:B------:R-:W-:Y:S05]  /*a1f0*/  BRA `(.L_x_185) ;  /* 0xffffffa000cc7947 */ /* 0x000fea000383ffff */
.L_x_93:
[----:B--2---:R2:W3:Y:S02]  /*a200*/  SYNCS.PHASECHK.TRANS64.TRYWAIT P0, [R3+URZ+0x170], R0 ;  /* 0x00017000030075a7 */ /* 0x0044e400080011ff */
[----:B---3--:R-:W-:Y:S05]  /*a210*/  @!P0 NANOSLEEP.SYNCS 0x989680 ;  /* 0x009896800000895d */ /* 0x008fea0003900000 */
[----:B------:R-:W3:Y:S02]  /*a220*/  @!P0 SYNCS.PHASECHK.TRANS64 P0, [R3+URZ+0x170], R0 ;  /* 0x00017000030085a7 */ /* 0x000ee400080010ff */
[----:B---3--:R-:W-:Y:S05]  /*a230*/  @!P0 BRA `(.L_x_93) ;  /* 0xfffffffc00f08947 */ /* 0x008fea000383ffff */
[----:B------:R-:W-:Y:S05]  /*a240*/  BRA `(.L_x_186) ;  /* 0xffffffa400f47947 */ /* 0x000fea000383ffff */
.L_x_96:
[----:B------:R-:W-:Y:S07]  /*a250*/  MOV R0, UR21 ;  /* 0x0000001500007c02 */ /* 0x000fee0008000f00 */
.L_x_187:
[----:B--2---:R2:W3:Y:S02]  /*a260*/  SYNCS.PHASECHK.TRANS64.TRYWAIT P1, [R0+URZ+0x168], R3 ;  /* 0x00016803000075a7 */ /* 0x0044e400080211ff */
[----:B---3--:R-:W-:Y:S05]  /*a270*/  @!P1 NANOSLEEP.SYNCS 0x989680 ;  /* 0x009896800000995d */ /* 0x008fea0003900000 */
[----:B------:R-:W3:Y:S02]  /*a280*/  @!P1 SYNCS.PHASECHK.TRANS64 P1, [R0+URZ+0x168], R3 ;  /* 0x00016803000095a7 */ /* 0x000ee400080210ff */
[----:B---3--:R-:W-:Y:S05]  /*a290*/  @!P1 BRA `(.L_x_187) ;  /* 0xfffffffc00f09947 */ /* 0x008fea000383ffff */
[----:B------:R-:W-:Y:S05]  /*a2a0*/  BRA `(.L_x_95) ;  /* 0xffffffac00687947 */ /* 0x000fea000383ffff */
.L_x_99:
[----:B--2---:R-:W-:Y:S07]  /*a2b0*/  MOV R3, UR21 ;  /* 0x0000001500037c02 */ /* 0x004fee0008000f00 */
.L_x_188:
[----:B--2---:R2:W3:Y:S02]  /*a2c0*/  SYNCS.PHASECHK.TRANS64.TRYWAIT P0, [R3+URZ+0x158], R2 ;  /* 0x00015802030075a7 */ /* 0x0044e400080011ff */
[----:B---3--:R-:W-:Y:S05]  /*a2d0*/  @!P0 NANOSLEEP.SYNCS 0x989680 ;  /* 0x009896800000895d */ /* 0x008fea0003900000 */
[----:B------:R-:W3:Y:S02]  /*a2e0*/  @!P0 SYNCS.PHASECHK.TRANS64 P0, [R3+URZ+0x158], R2 ;  /* 0x00015802030085a7 */ /* 0x000ee400080010ff */
[----:B---3--:R-:W-:Y:S05]  /*a2f0*/  @!P0 BRA `(.L_x_188) ;  /* 0xfffffffc00f08947 */ /* 0x008fea000383ffff */
[----:B------:R-:W-:Y:S05]  /*a300*/  BRA `(.L_x_189) ;  /* 0xffffffac00bc7947 */ /* 0x000fea000383ffff */
.L_x_102:
[----:B------:R-:W-:Y:S07]  /*a310*/  MOV R0, UR4 ;  /* 0x0000000400007c02 */ /* 0x000fee0008000f00 */
.L_x_190:
[----:B-1----:R1:W2:Y:S02]  /*a320*/  SYNCS.PHASECHK.TRANS64.TRYWAIT P0, [R0+URZ+0x170], R3 ;  /* 0x00017003000075a7 */ /* 0x0022a400080011ff */
[----:B--2---:R-:W-:Y:S05]  /*a330*/  @!P0 NANOSLEEP.SYNCS 0x989680 ;  /* 0x009896800000895d */ /* 0x004fea0003900000 */
[----:B------:R-:W2:Y:S02]  /*a340*/  @!P0 SYNCS.PHASECHK.TRANS64 P0, [R0+URZ+0x170], R3 ;  /* 0x00017003000085a7 */ /* 0x000ea400080010ff */
[----:B--2---:R-:W-:Y:S05]  /*a350*/  @!P0 BRA `(.L_x_190) ;  /* 0xfffffffc00f08947 */ /* 0x004fea000383ffff */
[----:B------:R-:W-:Y:S05]  /*a360*/  BRA `(.L_x_191) ;  /* 0xffffffb400347947 */ /* 0x000fea000383ffff */
.L_x_112:
[----:B-1----:R-:W-:Y:S04]  /*a370*/  MOV R0, UR44 ;  /* 0x0000002c00007c02 */ /* 0x002fe80008000f00 */
[----:B------:R1:W2:Y:S03]  /*a380*/  SYNCS.PHASECHK.TRANS64.TRYWAIT P1, [R0+URZ+0x150], R3 ;  /* 0x00015003000075a7 */ /* 0x0002a600080211ff */
[----:B--2---:R-:W-:Y:S05]  /*a390*/  @!P1 NANOSLEEP.SYNCS 0x989680 ;  /* 0x009896800000995d */ /* 0x004fea0003900000 */
[----:B------:R-:W2:Y:S02]  /*a3a0*/  @!P1 SYNCS.PHASECHK.TRANS64 P1, [R0+URZ+0x150], R3 ;  /* 0x00015003000095a7 */ /* 0x000ea400080210ff */
[----:B--2---:R-:W-:Y:S05]  /*a3b0*/  @!P1 BRA `(.L_x_112) ;  /* 0xfffffffc00ec9947 */ /* 0x004fea000383ffff */
[----:B------:R-:W-:Y:S05]  /*a3c0*/  BRA `(.L_x_111) ;  /* 0xffffffc000e47947 */ /* 0x000fea000383ffff */
.L_x_114:
[----:B------:R1:W1:Y:S02]  /*a3d0*/  SYNCS.PHASECHK.TRANS64.TRYWAIT P1, [R22+URZ+0x190], R9 ;  /* 0x00019009160075a7 */ /* 0x00026400080211ff */
[----:B-1----:R-:W-:Y:S05]  /*a3e0*/  @!P1 NANOSLEEP.SYNCS 0x989680 ;  /* 0x009896800000995d */ /* 0x002fea0003900000 */
[----:B------:R-:W1:Y:S02]  /*a3f0*/  @!P1 SYNCS.PHASECHK.TRANS64 P1, [R22+URZ+0x190], R9 ;  /* 0x00019009160095a7 */ /* 0x000e6400080210ff */
[----:B-1----:R-:W-:Y:S05]  /*a400*/  @!P1 BRA `(.L_x_114) ;  /* 0xfffffffc00f09947 */ /* 0x002fea000383ffff */
[----:B------:R-:W-:Y:S05]  /*a410*/  BRA `(.L_x_113) ;  /* 0xffffffc4004c7947 */ /* 0x000fea000383ffff */
        .weak           $__internal_0_$__cuda_sm10x_tcgen05_guardrail_trap_col_being_dealloced_not_returned_by_alloc
        .type           $__internal_0_$__cuda_sm10x_tcgen05_guardrail_trap_col_being_dealloced_not_returned_by_alloc,@function
        .size           $__internal_0_$__cuda_sm10x_tcgen05_guardrail_trap_col_being_dealloced_not_returned_by_alloc,($__internal_1_$__cuda_sm10x_tcgen05_guardrail_trap_phase_invalid_during_alloc - $__internal_0_$__cuda_sm10x_tcgen05_guardrail_trap_col_being_dealloced_not_returned_by_alloc)
$__internal_0_$__cuda_sm10x_tcgen05_guardrail_trap_col_being_dealloced_not_returned_by_alloc:
[----:B------:R-:W-:Y:S05]  /*a420*/  BPT.TRAP 0x1 ;  /* 0x000000040000795c */ /* 0x000fea0000300000 */
[----:B------:R-:W-:-:S04]  /*a430*/  HFMA2 R3, -RZ, RZ, 0, 0 ;  /* 0x00000000ff037431 */ /* 0x000fc800000001ff */
[----:B------:R-:W-:Y:S05]  /*a440*/  RET.REL.NODEC R2 `(_ZN7cutlass13device_kernelINS_4gemm6kernel13GemmUniversalIN4cute5tupleIJiiiiEEENS1_10collective13CollectiveMmaINS1_35MainloopSm100TmaUmmaWarpSpecializedILi21ELi2ELi4ENS5_IJNS4_1CILi2EEENSA_ILi1EEESC_EEEEENS5_IJNSA_ILi64EEENSA_ILi224EEENSA_ILi32EEEEEENS_12float_e4m3_tENS5_IJlSC_lEEESJ_SK_NS4_8TiledMMAINS4_8MMA_AtomIJNS4_10MMA_TraitsINS4_19SM100_MMA_F8F6F4_SSEJSJ_SJ_fSF_SG_NS4_17integral_constantINS4_4UMMA5MajorELSR_0EEESS_NSP_INSQ_7ScaleInELST_0EEESU_EEEEEENS4_6LayoutINS5_IJSC_SC_SC_EEENS5_IJNSA_ILi0EEESZ_SZ_EEEEENS5_IJNS4_10UnderscoreES12_S12_EEEEENS4_13SM90_TMA_LOADENS4_14ComposedLayoutINS4_7SwizzleILi1ELi4ELi3EEENS4_18smem_ptr_flag_bitsILi8EEENSX_INS5_IJNSA_ILi8EEESH_EEENS5_IJSH_SC_EEEEEEEvNS4_8identityENS4_23SM90_TMA_LOAD_MULTICASTES1F_vS1G_EENS_8epilogue10collective18CollectiveEpilogueINS1J_23Sm100TmaWarpSpecializedILi1ELi1ELi112ELb0ELb0EEEJSI_NS5_IJNSX_ISF_SC_EENSX_ISG_SC_EEEEESJ_SK_SJ_SK_NS1J_6fusion15FusionCallbacksIS1N_NS1R_17LinearCombinationISJ_fSJ_fLNS_15FloatRoundStyleE2EEESI_S1Q_JEEENS4_5SM1004TMEM4LOAD26SM100_TMEM_LOAD_16dp32b16xES15_S1F_NS4_39AutoVectorizingCopyWithAssumedAlignmentILi128EEENS4_14SM90_TMA_STOREES1F_S22_S22_EEEvvEEEEvNT_6ParamsE) ;  /* 0xffffff5802ec7950 */ /* 0x000fea0003c3ffff */
        .weak           $__internal_1_$__cuda_sm10x_tcgen05_guardrail_trap_phase_invalid_during_alloc
        .type           $__internal_1_$__cuda_sm10x_tcgen05_guardrail_trap_phase_invalid_during_alloc,@function
        .size           $__internal_1_$__cuda_sm10x_tcgen05_guardrail_trap_phase_invalid_during_alloc,($__internal_2_$__cuda_sm10x_tcgen05_guardrail_trap_unallocated_columns_being_dealloced - $__internal_1_$__cuda_sm10x_tcgen05_guardrail_trap_phase_invalid_during_alloc)
$__internal_1_$__cuda_sm10x_tcgen05_guardrail_trap_phase_invalid_during_alloc:
[----:B------:R-:W-:Y:S05]  /*a450*/  BPT.TRAP 0x1 ;  /* 0x000000040000795c */ /* 0x000fea0000300000 */
[----:B------:R-:W-:-:S04]  /*a460*/  MOV R5, 0x0 ;  /* 0x0000000000057802 */ /* 0x000fc80000000f00 */
[----:B------:R-:W-:Y:S05]  /*a470*/  RET.REL.NODEC R4 `(_ZN7cutlass13device_kernelINS_4gemm6kernel13GemmUniversalIN4cute5tupleIJiiiiEEENS1_10collective13CollectiveMmaINS1_35MainloopSm100TmaUmmaWarpSpecializedILi21ELi2ELi4ENS5_IJNS4_1CILi2EEENSA_ILi1EEESC_EEEEENS5_IJNSA_ILi64EEENSA_ILi224EEENSA_ILi32EEEEEENS_12float_e4m3_tENS5_IJlSC_lEEESJ_SK_NS4_8TiledMMAINS4_8MMA_AtomIJNS4_10MMA_TraitsINS4_19SM100_MMA_F8F6F4_SSEJSJ_SJ_fSF_SG_NS4_17integral_constantINS4_4UMMA5MajorELSR_0EEESS_NSP_INSQ_7ScaleInELST_0EEESU_EEEEEENS4_6LayoutINS5_IJSC_SC_SC_EEENS5_IJNSA_ILi0EEESZ_SZ_EEEEENS5_IJNS4_10UnderscoreES12_S12_EEEEENS4_13SM90_TMA_LOADENS4_14ComposedLayoutINS4_7SwizzleILi1ELi4ELi3EEENS4_18smem_ptr_flag_bitsILi8EEENSX_INS5_IJNSA_ILi8EEESH_EEENS5_IJSH_SC_EEEEEEEvNS4_8identityENS4_23SM90_TMA_LOAD_MULTICASTES1F_vS1G_EENS_8epilogue10collective18CollectiveEpilogueINS1J_23Sm100TmaWarpSpecializedILi1ELi1ELi112ELb0ELb0EEEJSI_NS5_IJNSX_ISF_SC_EENSX_ISG_SC_EEEEESJ_SK_SJ_SK_NS1J_6fusion15FusionCallbacksIS1N_NS1R_17LinearCombinationISJ_fSJ_fLNS_15FloatRoundStyleE2EEESI_S1Q_JEEENS4_5SM1004TMEM4LOAD26SM100_TMEM_LOAD_16dp32b16xES15_S1F_NS4_39AutoVectorizingCopyWithAssumedAlignmentILi128EEENS4_14SM90_TMA_STOREES1F_S22_S22_EEEvvEEEEvNT_6ParamsE) ;  /* 0xffffff5804e07950 */ /* 0x000fea0003c3ffff */
        .weak           $__internal_2_$__cuda_sm10x_tcgen05_guardrail_trap_unallocated_columns_being_dealloced
        .type           $__internal_2_$__cuda_sm10x_tcgen05_guardrail_trap_unallocated_columns_being_dealloced,@function
        .size           $__internal_2_$__cuda_sm10x_tcgen05_guardrail_trap_unallocated_columns_being_dealloced,(.L_x_193 - $__internal_2_$__cuda_sm10x_tcgen05_guardrail_trap_unallocated_columns_being_dealloced)
$__internal_2_$__cuda_sm10x_tcgen05_guardrail_trap_unallocated_columns_being_dealloced:
[----:B------:R-:W-:Y:S05]  /*a480*/  BPT.TRAP 0x1 ;  /* 0x000000040000795c */ /* 0x000fea0000300000 */
[----:B------:R-:W-:-:S04]  /*a490*/  HFMA2 R3, -RZ, RZ, 0, 0 ;  /* 0x00000000ff037431 */ /* 0x000fc800000001ff */
[----:B------:R-:W-:Y:S05]  /*a4a0*/  RET.REL.NODEC R2 `(_ZN7cutlass13device_kernelINS_4gemm6kernel13GemmUniversalIN4cute5tupleIJiiiiEEENS1_10collective13CollectiveMmaINS1_35MainloopSm100TmaUmmaWarpSpecializedILi21ELi2ELi4ENS5_IJNS4_1CILi2EEENSA_ILi1EEESC_EEEEENS5_IJNSA_ILi64EEENSA_ILi224EEENSA_ILi32EEEEEENS_12float_e4m3_tENS5_IJlSC_lEEESJ_SK_NS4_8TiledMMAINS4_8MMA_AtomIJNS4_10MMA_TraitsINS4_19SM100_MMA_F8F6F4_SSEJSJ_SJ_fSF_SG_NS4_17integral_constantINS4_4UMMA5MajorELSR_0EEESS_NSP_INSQ_7ScaleInELST_0EEESU_EEEEEENS4_6LayoutINS5_IJSC_SC_SC_EEENS5_IJNSA_ILi0EEESZ_SZ_EEEEENS5_IJNS4_10UnderscoreES12_S12_EEEEENS4_13SM90_TMA_LOADENS4_14ComposedLayoutINS4_7SwizzleILi1ELi4ELi3EEENS4_18smem_ptr_flag_bitsILi8EEENSX_INS5_IJNSA_ILi8EEESH_EEENS5_IJSH_SC_EEEEEEEvNS4_8identityENS4_23SM90_TMA_LOAD_MULTICASTES1F_vS1G_EENS_8epilogue10collective18CollectiveEpilogueINS1J_23Sm100TmaWarpSpecializedILi1ELi1ELi112ELb0ELb0EEEJSI_NS5_IJNSX_ISF_SC_EENSX_ISG_SC_EEEEESJ_SK_SJ_SK_NS1J_6fusion15FusionCallbacksIS1N_NS1R_17LinearCombinationISJ_fSJ_fLNS_15FloatRoundStyleE2EEESI_S1Q_JEEENS4_5SM1004TMEM4LOAD26SM100_TMEM_LOAD_16dp32b16xES15_S1F_NS4_39AutoVectorizingCopyWithAssumedAlignmentILi128EEENS4_14SM90_TMA_STOREES1F_S22_S22_EEEvvEEEEvNT_6ParamsE) ;  /* 0xffffff5802d47950 */ /* 0x000fea0003c3ffff */
.L_x_192:
[----:B------:R-:W-:-:S00]  /*a4b0*/  BRA `(.L_x_192) ;  /* 0xfffffffc00fc7947 */ /* 0x000fc0000383ffff */
[----:B------:R-:W-:-:S00]  /*a4c0*/  NOP ;  /* 0x0000000000007918 */ /* 0x000fc00000000000 */
        /* <DEDUP_REMOVED lines=11> */
.L_x_193:


//--------------------- .nv.global.init           --------------------------
	.section	.nv.global.init,"aw",@progbits
.nv.global.init:
	.type		$str$27,@object
	.size		$str$27,($str$28 - $str$27)
$str$27:
        /*0000*/ 	.byte	0x28, 0x61, 0x64, 0x64, 0x72, 0x65, 0x73, 0x73, 0x20, 0x26, 0x20, 0x6d, 0x61, 0x73, 0x6b, 0x29
        /*0010*/ 	.byte	0x20, 0x3d, 0x3d, 0x20, 0x30, 0x00
	.type		$str$28,@object
	.size		$str$28,($str$26 - $str$28)
$str$28:
        /*0016*/ 	.byte	0x2f, 0x74, 0x6d, 0x70, 0x2f, 0x63, 0x75, 0x74, 0x6c, 0x61, 0x73, 0x73, 0x5f, 0x73, 0x77, 0x65
        /*0026*/ 	.byte	0x65, 0x70, 0x5f, 0x73, 0x72, 0x63, 0x2f, 0x69, 0x6e, 0x63, 0x6c, 0x75, 0x64, 0x65, 0x2f, 0x63
        /*0036*/ 	.byte	0x75, 0x74, 0x65, 0x2f, 0x70, 0x6f, 0x69, 0x6e, 0x74, 0x65, 0x72, 0x5f, 0x66, 0x6c, 0x61, 0x67
        /*0046*/ 	.byte	0x67, 0x65, 0x64, 0x2e, 0x68, 0x70, 0x70, 0x00
	.type		$str$26,@object
	.size		$str$26,($str$25 - $str$26)
$str$26:
        /*004e*/ 	.byte	0x2f, 0x74, 0x6d, 0x70, 0x2f, 0x63, 0x75, 0x74, 0x6c, 0x61, 0x73, 0x73, 0x5f, 0x73, 0x77, 0x65
        /*005e*/ 	.byte	0x65, 0x70, 0x5f, 0x73, 0x72, 0x63, 0x2f, 0x69, 0x6e, 0x63, 0x6c, 0x75, 0x64, 0x65, 0x2f, 0x63
        /*006e*/ 	.byte	0x75, 0x74, 0x65, 0x2f, 0x61, 0x74, 0x6f, 0x6d, 0x2f, 0x63, 0x6f, 0x70, 0x79, 0x5f, 0x74, 0x72
        /*007e*/ 	.byte	0x61, 0x69, 0x74, 0x73, 0x5f, 0x73, 0x6d, 0x31, 0x30, 0x30, 0x2e, 0x68, 0x70, 0x70, 0x00
	.type		$str$25,@object
	.size		$str$25,(__unnamed_1 - $str$25)
$str$25:
        /*008d*/ 	.byte	0x28, 0x28, 0x75, 0x69, 0x6e, 0x74, 0x33, 0x32, 0x5f, 0x74, 0x28, 0x74, 0x68, 0x72, 0x65, 0x61
        /*009d*/ 	.byte	0x64, 0x49, 0x64, 0x78, 0x2e, 0x78, 0x29, 0x20, 0x2f, 0x20, 0x33, 0x32, 0x29, 0x20, 0x25, 0x20
        /*00ad*/ 	.byte	0x34, 0x29, 0x20, 0x3d, 0x3d, 0x20, 0x28, 0x28, 0x28, 0x74, 0x6d, 0x65, 0x6d, 0x5f, 0x61, 0x64
        /*00bd*/ 	.byte	0x64, 0x72, 0x20, 0x3e, 0x3e, 0x20, 0x31, 0x36, 0x29, 0x20, 0x2f, 0x20, 0x33, 0x32, 0x29, 0x20
        /*00cd*/ 	.byte	0x25, 0x20, 0x34, 0x29, 0x00
	.type		__unnamed_1,@object
	.size		__unnamed_1,(__unnamed_2 - __unnamed_1)
__unnamed_1:
        /*00d2*/ 	.byte	0x61, 0x75, 0x74, 0x6f, 0x20, 0x63, 0x75, 0x74, 0x65, 0x3a, 0x3a, 0x61, 0x73, 0x5f, 0x70, 0x6f
        /* <DEDUP_REMOVED lines=24> */
        /*0262*/ 	.byte	0x3a, 0x3a, 0x43, 0x3c, 0x31, 0x34, 0x33, 0x33, 0x36, 0x3e, 0x3e, 0x3e, 0x3e, 0x5d, 0x00
	.type		__unnamed_2,@object
	.size		__unnamed_2,(.L_2 - __unnamed_2)
__unnamed_2:
        /* <DEDUP_REMOVED lines=37> */
        /*04c1*/ 	.byte	0x3a, 0x43, 0x3c, 0x30, 0x3e, 0x3e, 0x3e, 0x3e, 0x5d, 0x00
.L_2:


//--------------------- .nv.shared._ZN7cutlass13device_kernelINS_4gemm6kernel13GemmUniversalIN4cute5tupleIJiiiiEEENS1_10collective13CollectiveMmaINS1_35MainloopSm100TmaUmmaWarpSpecializedILi21ELi2ELi4ENS5_IJNS4_1CILi2EEENSA_ILi1EEESC_EEEEENS5_IJNSA_ILi64EEENSA_ILi224EEENSA_ILi32EEEEEENS_12float_e4m3_tENS5_IJlSC_lEEESJ_SK_NS4_8TiledMMAINS4_8MMA_AtomIJNS4_10MMA_TraitsINS4_19SM100_MMA_F8F6F4_SSEJSJ_SJ_fSF_SG_NS4_17integral_constantINS4_4UMMA5MajorELSR_0EEESS_NSP_INSQ_7ScaleInELST_0EEESU_EEEEEENS4_6LayoutINS5_IJSC_SC_SC_EEENS5_IJNSA_ILi0EEESZ_SZ_EEEEENS5_IJNS4_10UnderscoreES12_S12_EEEEENS4_13SM90_TMA_LOADENS4_14ComposedLayoutINS4_7SwizzleILi1ELi4ELi3EEENS4_18smem_ptr_flag_bitsILi8EEENSX_INS5_IJNSA_ILi8EEESH_EEENS5_IJSH_SC_EEEEEEEvNS4_8identityENS4_23SM90_TMA_LOAD_MULTICASTES1F_vS1G_EENS_8epilogue10collective18CollectiveEpilogueINS1J_23Sm100TmaWarpSpecializedILi1ELi1ELi112ELb0ELb0EEEJSI_NS5_IJNSX_ISF_SC_EENSX_ISG_SC_EEEEESJ_SK_SJ_SK_NS1J_6fusion15FusionCallbacksIS1N_NS1R_17LinearCombinationISJ_fSJ_fLNS_15FloatRoundStyleE2EEESI_S1Q_JEEENS4_5SM1004TMEM4LOAD26SM100_TMEM_LOAD_16dp32b16xES15_S1F_NS4_39AutoVectorizingCopyWithAssumedAlignmentILi128EEENS4_14SM90_TMA_STOREES1F_S22_S22_EEEvvEEEEvNT_6ParamsE --------------------------
	.section	.nv.shared._ZN7cutlass13device_kernelINS_4gemm6kernel13GemmUniversalIN4cute5tupleIJiiiiEEENS1_10collective13CollectiveMmaINS1_35MainloopSm100TmaUmmaWarpSpecializedILi21ELi2ELi4ENS5_IJNS4_1CILi2EEENSA_ILi1EEESC_EEEEENS5_IJNSA_ILi64EEENSA_ILi224EEENSA_ILi32EEEEEENS_12float_e4m3_tENS5_IJlSC_lEEESJ_SK_NS4_8TiledMMAINS4_8MMA_AtomIJNS4_10MMA_TraitsINS4_19SM100_MMA_F8F6F4_SSEJSJ_SJ_fSF_SG_NS4_17integral_constantINS4_4UMMA5MajorELSR_0EEESS_NSP_INSQ_7ScaleInELST_0EEESU_EEEEEENS4_6LayoutINS5_IJSC_SC_SC_EEENS5_IJNSA_ILi0EEESZ_SZ_EEEEENS5_IJNS4_10UnderscoreES12_S12_EEEEENS4_13SM90_TMA_LOADENS4_14ComposedLayoutINS4_7SwizzleILi1ELi4ELi3EEENS4_18smem_ptr_flag_bitsILi8EEENSX_INS5_IJNSA_ILi8EEESH_EEENS5_IJSH_SC_EEEEEEEvNS4_8identityENS4_23SM90_TMA_LOAD_MULTICASTES1F_vS1G_EENS_8epilogue10collective18CollectiveEpilogueINS1J_23Sm100TmaWarpSpecializedILi1ELi1ELi112ELb0ELb0EEEJSI_NS5_IJNSX_ISF_SC_EENSX_ISG_SC_EEEEESJ_SK_SJ_SK_NS1J_6fusion15FusionCallbacksIS1N_NS1R_17LinearCombinationISJ_fSJ_fLNS_15FloatRoundStyleE2EEESI_S1Q_JEEENS4_5SM1004TMEM4LOAD26SM100_TMEM_LOAD_16dp32b16xES15_S1F_NS4_39AutoVectorizingCopyWithAssumedAlignmentILi128EEENS4_14SM90_TMA_STOREES1F_S22_S22_EEEvvEEEEvNT_6ParamsE,"aw",@nobits
	.sectionflags	@""
	.align	16
	.zero		1024


//--------------------- .nv.shared.reserved.0     --------------------------
	.section	.nv.shared.reserved.0,"aw",@nobits
	.weak		__nv_reservedSMEM_offset_0_alias
	.size		__nv_reservedSMEM_offset_0_alias, 0, 64
	.other		__nv_reservedSMEM_offset_0_alias,@"STO_CUDA_RESERVED_SHARED STV_DEFAULT"
__nv_reservedSMEM_offset_0_alias:
	.zero		0
.nv.shared.reserved.0:
	.zero		64
	.weak		__nv_reservedSMEM_tcgen05_partition
	.type		__nv_reservedSMEM_tcgen05_partition,@object
	.size		__nv_reservedSMEM_tcgen05_partition,(.L_0 - __nv_reservedSMEM_tcgen05_partition)
__nv_reservedSMEM_tcgen05_partition:
	.zero		32
.L_0:


//--------------------- .nv.global                --------------------------
	.section	.nv.global,"aw",@nobits
.nv.global:
	.type		_ZN40_INTERNAL_7ee78ac1_4_k_cu_ef06b572_221914cute1_E,@object
	.size		_ZN40_INTERNAL_7ee78ac1_4_k_cu_ef06b572_221914cute1_E,(_ZN40_INTERNAL_7ee78ac1_4_k_cu_ef06b572_221914cuda3std3__45__cpo6cbeginE - _ZN40_INTERNAL_7ee78ac1_4_k_cu_ef06b572_221914cute1_E)
_ZN40_INTERNAL_7ee78ac1_4_k_cu_ef06b572_221914cute1_E:
	.zero		1
	.type		_ZN40_INTERNAL_7ee78ac1_4_k_cu_ef06b572_221914cuda3std3__45__cpo6cbeginE,@object
	.size		_ZN40_INTERNAL_7ee78ac1_4_k_cu_ef06b572_221914cuda3std3__45__cpo6cbeginE,(_ZN40_INTERNAL_7ee78ac1_4_k_cu_ef06b572_221914cuda3std3__48in_placeE - _ZN40_INTERNAL_7ee78ac1_4_k_cu_ef06b572_221914cuda3std3__45__cpo6cbeginE)
_ZN40_INTERNAL_7ee78ac1_4_k_cu_ef06b572_221914cuda3std3__45__cpo6cbeginE:
	.zero		1
	.type		_ZN40_INTERNAL_7ee78ac1_4_k_cu_ef06b572_221914cuda3std3__48in_placeE,@object
	.size		_ZN40_INTERNAL_7ee78ac1_4_k_cu_ef06b572_221914cuda3std3__48in_placeE,(_ZN40_INTERNAL_7ee78ac1_4_k_cu_ef06b572_221914cuda3std6ranges3__45__cpo9iter_moveE - _ZN40_INTERNAL_7ee78ac1_4_k_cu_ef06b572_221914cuda3std3__48in_placeE)
_ZN40_INTERNAL_7ee78ac1_4_k_cu_ef06b572_221914cuda3std3__48in_placeE:
	.zero		1
	.type		_ZN40_INTERNAL_7ee78ac1_4_k_cu_ef06b572_221914cuda3std6ranges3__45__cpo9iter_moveE,@object
	.size		_ZN40_INTERNAL_7ee78ac1_4_k_cu_ef06b572_221914cuda3std6ranges3__45__cpo9iter_moveE,(_ZN40_INTERNAL_7ee78ac1_4_k_cu_ef06b572_221914cuda3std3__45__cpo5beginE - _ZN40_INTERNAL_7ee78ac1_4_k_cu_ef06b572_221914cuda3std6ranges3__45__cpo9iter_moveE)
_ZN40_INTERNAL_7ee78ac1_4_k_cu_ef06b572_221914cuda3std6ranges3__45__cpo9iter_moveE:
	.zero		1
	.type		_ZN40_INTERNAL_7ee78ac1_4_k_cu_ef06b572_221914cuda3std3__45__cpo5beginE,@object
	.size		_ZN40_INTERNAL_7ee78ac1_4_k_cu_ef06b572_221914cuda3std3__45__cpo5beginE,(_ZN40_INTERNAL_7ee78ac1_4_k_cu_ef06b572_221914cuda3std3__442_GLOBAL__N__7ee78ac1_4_k_cu_ef06b572_221916ignoreE - _ZN40_INTERNAL_7ee78ac1_4_k_cu_ef06b572_221914cuda3std3__45__cpo5beginE)
_ZN40_INTERNAL_7ee78ac1_4_k_cu_ef06b572_221914cuda3std3__45__cpo5beginE:
	.zero		1
	.type		_ZN40_INTERNAL_7ee78ac1_4_k_cu_ef06b572_221914cuda3std3__442_GLOBAL__N__7ee78ac1_4_k_cu_ef06b572_221916ignoreE,@object
	.size		_ZN40_INTERNAL_7ee78ac1_4_k_cu_ef06b572_221914cuda3std3__442_GLOBAL__N__7ee78ac1_4_k_cu_ef06b572_221916ignoreE,(_ZN40_INTERNAL_7ee78ac1_4_k_cu_ef06b572_221914cute7productE - _ZN40_INTERNAL_7ee78ac1_4_k_cu_ef06b572_221914cuda3std3__442_GLOBAL__N__7ee78ac1_4_k_cu_ef06b572_221916ignoreE)
_ZN40_INTERNAL_7ee78ac1_4_k_cu_ef06b572_221914cuda3std3__442_GLOBAL__N__7ee78ac1_4_k_cu_ef06b572_221916ignoreE:
	.zero		1
	.type		_ZN40_INTERNAL_7ee78ac1_4_k_cu_ef06b572_221914cute7productE,@object
	.size		_ZN40_INTERNAL_7ee78ac1_4_k_cu_ef06b572_221914cute7productE,(_ZN40_INTERNAL_7ee78ac1_4_k_cu_ef06b572_221914cuda3std3__45__cpo3endE - _ZN40_INTERNAL_7ee78ac1_4_k_cu_ef06b572_221914cute7productE)
_ZN40_INTERNAL_7ee78ac1_4_k_cu_ef06b572_221914cute7productE:
	.zero		1
	.type		_ZN40_INTERNAL_7ee78ac1_4_k_cu_ef06b572_221914cuda3std3__45__cpo3endE,@object
	.size		_ZN40_INTERNAL_7ee78ac1_4_k_cu_ef06b572_221914cuda3std3__45__cpo3endE,(_ZN40_INTERNAL_7ee78ac1_4_k_cu_ef06b572_221914cuda3std3__419piecewise_constructE - _ZN40_INTERNAL_7ee78ac1_4_k_cu_ef06b572_221914cuda3std3__45__cpo3endE)
_ZN40_INTERNAL_7ee78ac1_4_k_cu_ef06b572_221914cuda3std3__45__cpo3endE:
	.zero		1
	.type		_ZN40_INTERNAL_7ee78ac1_4_k_cu_ef06b572_221914cuda3std3__419piecewise_constructE,@object
	.size		_ZN40_INTERNAL_7ee78ac1_4_k_cu_ef06b572_221914cuda3std3__419piecewise_constructE,(_ZN40_INTERNAL_7ee78ac1_4_k_cu_ef06b572_221914cuda3std3__45__cpo4cendE - _ZN40_INTERNAL_7ee78ac1_4_k_cu_ef06b572_221914cuda3std3__419piecewise_constructE)
_ZN40_INTERNAL_7ee78ac1_4_k_cu_ef06b572_221914cuda3std3__419piecewise_constructE:
	.zero		1
	.type		_ZN40_INTERNAL_7ee78ac1_4_k_cu_ef06b572_221914cuda3std3__45__cpo4cendE,@object
	.size		_ZN40_INTERNAL_7ee78ac1_4_k_cu_ef06b572_221914cuda3std3__45__cpo4cendE,(_ZN40_INTERNAL_7ee78ac1_4_k_cu_ef06b572_221914cuda3std6ranges3__45__cpo4swapE - _ZN40_INTERNAL_7ee78ac1_4_k_cu_ef06b572_221914cuda3std3__45__cpo4cendE)
_ZN40_INTERNAL_7ee78ac1_4_k_cu_ef06b572_221914cuda3std3__45__cpo4cendE:
	.zero		1
	.type		_ZN40_INTERNAL_7ee78ac1_4_k_cu_ef06b572_221914cuda3std6ranges3__45__cpo4swapE,@object
	.size		_ZN40_INTERNAL_7ee78ac1_4_k_cu_ef06b572_221914cuda3std6ranges3__45__cpo4swapE,(.L_10 - _ZN40_INTERNAL_7ee78ac1_4_k_cu_ef06b572_221914cuda3std6ranges3__45__cpo4swapE)
_ZN40_INTERNAL_7ee78ac1_4_k_cu_ef06b572_221914cuda3std6ranges3__45__cpo4swapE:
	.zero		1
.L_10:


//--------------------- .nv.constant0._ZN7cutlass13device_kernelINS_4gemm6kernel13GemmUniversalIN4cute5tupleIJiiiiEEENS1_10collective13CollectiveMmaINS1_35MainloopSm100TmaUmmaWarpSpecializedILi21ELi2ELi4ENS5_IJNS4_1CILi2EEENSA_ILi1EEESC_EEEEENS5_IJNSA_ILi64EEENSA_ILi224EEENSA_ILi32EEEEEENS_12float_e4m3_tENS5_IJlSC_lEEESJ_SK_NS4_8TiledMMAINS4_8MMA_AtomIJNS4_10MMA_TraitsINS4_19SM100_MMA_F8F6F4_SSEJSJ_SJ_fSF_SG_NS4_17integral_constantINS4_4UMMA5MajorELSR_0EEESS_NSP_INSQ_7ScaleInELST_0EEESU_EEEEEENS4_6LayoutINS5_IJSC_SC_SC_EEENS5_IJNSA_ILi0EEESZ_SZ_EEEEENS5_IJNS4_10UnderscoreES12_S12_EEEEENS4_13SM90_TMA_LOADENS4_14ComposedLayoutINS4_7SwizzleILi1ELi4ELi3EEENS4_18smem_ptr_flag_bitsILi8EEENSX_INS5_IJNSA_ILi8EEESH_EEENS5_IJSH_SC_EEEEEEEvNS4_8identityENS4_23SM90_TMA_LOAD_MULTICASTES1F_vS1G_EENS_8epilogue10collective18CollectiveEpilogueINS1J_23Sm100TmaWarpSpecializedILi1ELi1ELi112ELb0ELb0EEEJSI_NS5_IJNSX_ISF_SC_EENSX_ISG_SC_EEEEESJ_SK_SJ_SK_NS1J_6fusion15FusionCallbacksIS1N_NS1R_17LinearCombinationISJ_fSJ_fLNS_15FloatRoundStyleE2EEESI_S1Q_JEEENS4_5SM1004TMEM4LOAD26SM100_TMEM_LOAD_16dp32b16xES15_S1F_NS4_39AutoVectorizingCopyWithAssumedAlignmentILi128EEENS4_14SM90_TMA_STOREES1F_S22_S22_EEEvvEEEEvNT_6ParamsE --------------------------
	.section	.nv.constant0._ZN7cutlass13device_kernelINS_4gemm6kernel13GemmUniversalIN4cute5tupleIJiiiiEEENS1_10collective13CollectiveMmaINS1_35MainloopSm100TmaUmmaWarpSpecializedILi21ELi2ELi4ENS5_IJNS4_1CILi2EEENSA_ILi1EEESC_EEEEENS5_IJNSA_ILi64EEENSA_ILi224EEENSA_ILi32EEEEEENS_12float_e4m3_tENS5_IJlSC_lEEESJ_SK_NS4_8TiledMMAINS4_8MMA_AtomIJNS4_10MMA_TraitsINS4_19SM100_MMA_F8F6F4_SSEJSJ_SJ_fSF_SG_NS4_17integral_constantINS4_4UMMA5MajorELSR_0EEESS_NSP_INSQ_7ScaleInELST_0EEESU_EEEEEENS4_6LayoutINS5_IJSC_SC_SC_EEENS5_IJNSA_ILi0EEESZ_SZ_EEEEENS5_IJNS4_10UnderscoreES12_S12_EEEEENS4_13SM90_TMA_LOADENS4_14ComposedLayoutINS4_7SwizzleILi1ELi4ELi3EEENS4_18smem_ptr_flag_bitsILi8EEENSX_INS5_IJNSA_ILi8EEESH_EEENS5_IJSH_SC_EEEEEEEvNS4_8identityENS4_23SM90_TMA_LOAD_MULTICASTES1F_vS1G_EENS_8epilogue10collective18CollectiveEpilogueINS1J_23Sm100TmaWarpSpecializedILi1ELi1ELi112ELb0ELb0EEEJSI_NS5_IJNSX_ISF_SC_EENSX_ISG_SC_EEEEESJ_SK_SJ_SK_NS1J_6fusion15FusionCallbacksIS1N_NS1R_17LinearCombinationISJ_fSJ_fLNS_15FloatRoundStyleE2EEESI_S1Q_JEEENS4_5SM1004TMEM4LOAD26SM100_TMEM_LOAD_16dp32b16xES15_S1F_NS4_39AutoVectorizingCopyWithAssumedAlignmentILi128EEENS4_14SM90_TMA_STOREES1F_S22_S22_EEEvvEEEEvNT_6ParamsE,"a",@progbits
	.sectionflags	@""
	.align	4
.nv.constant0._ZN7cutlass13device_kernelINS_4gemm6kernel13GemmUniversalIN4cute5tupleIJiiiiEEENS1_10collective13CollectiveMmaINS1_35MainloopSm100TmaUmmaWarpSpecializedILi21ELi2ELi4ENS5_IJNS4_1CILi2EEENSA_ILi1EEESC_EEEEENS5_IJNSA_ILi64EEENSA_ILi224EEENSA_ILi32EEEEEENS_12float_e4m3_tENS5_IJlSC_lEEESJ_SK_NS4_8TiledMMAINS4_8MMA_AtomIJNS4_10MMA_TraitsINS4_19SM100_MMA_F8F6F4_SSEJSJ_SJ_fSF_SG_NS4_17integral_constantINS4_4UMMA5MajorELSR_0EEESS_NSP_INSQ_7ScaleInELST_0EEESU_EEEEEENS4_6LayoutINS5_IJSC_SC_SC_EEENS5_IJNSA_ILi0EEESZ_SZ_EEEEENS5_IJNS4_10UnderscoreES12_S12_EEEEENS4_13SM90_TMA_LOADENS4_14ComposedLayoutINS4_7SwizzleILi1ELi4ELi3EEENS4_18smem_ptr_flag_bitsILi8EEENSX_INS5_IJNSA_ILi8EEESH_EEENS5_IJSH_SC_EEEEEEEvNS4_8identityENS4_23SM90_TMA_LOAD_MULTICASTES1F_vS1G_EENS_8epilogue10collective18CollectiveEpilogueINS1J_23Sm100TmaWarpSpecializedILi1ELi1ELi112ELb0ELb0EEEJSI_NS5_IJNSX_ISF_SC_EENSX_ISG_SC_EEEEESJ_SK_SJ_SK_NS1J_6fusion15FusionCallbacksIS1N_NS1R_17LinearCombinationISJ_fSJ_fLNS_15FloatRoundStyleE2EEESI_S1Q_JEEENS4_5SM1004TMEM4LOAD26SM100_TMEM_LOAD_16dp32b16xES15_S1F_NS4_39AutoVectorizingCopyWithAssumedAlignmentILi128EEENS4_14SM90_TMA_STOREES1F_S22_S22_EEEvvEEEEvNT_6ParamsE:
	.zero		2944


//--------------------- SYMBOLS --------------------------

	.type		.nv.reservedSmem.offset0,@object
	.size		.nv.reservedSmem.offset0,0x4
	.type		.nv.reservedSmem.cap,@object
	.size		.nv.reservedSmem.cap,0x4
	.type		__assertfail,@function
